//
// Generated by NVIDIA NVVM Compiler
//
// Compiler Build ID: CL-36424714
// Cuda compilation tools, release 13.0, V13.0.88
// Based on NVVM 20.0.0
//

.version 9.0
.target sm_100
.address_size 64

	// .globl	_Z21QRng_transformKernel_P6uchar4ymmf
.global .align 4 .b8 __cudart_i2opi_f[24] = {65, 144, 67, 60, 153, 149, 98, 219, 192, 221, 52, 245, 209, 87, 39, 252, 41, 21, 68, 78, 110, 131, 249, 162};

.visible .entry _Z21QRng_transformKernel_P6uchar4ymmf(
	.param .u64 .ptr .align 1 _Z21QRng_transformKernel_P6uchar4ymmf_param_0,
	.param .u64 _Z21QRng_transformKernel_P6uchar4ymmf_param_1,
	.param .u64 _Z21QRng_transformKernel_P6uchar4ymmf_param_2,
	.param .u64 _Z21QRng_transformKernel_P6uchar4ymmf_param_3,
	.param .f32 _Z21QRng_transformKernel_P6uchar4ymmf_param_4
)
{
	.local .align 4 .b8 	__local_depot0[28];
	.reg .b64 	%SP;
	.reg .b64 	%SPL;
	.reg .pred 	%p<33>;
	.reg .b32 	%r<171>;
	.reg .b32 	%f<103>;
	.reg .b64 	%rd<85>;
	.reg .b64 	%fd<9>;

	mov.u64 	%SPL, __local_depot0;
	ld.param.u64 	%rd30, [_Z21QRng_transformKernel_P6uchar4ymmf_param_0];
	ld.param.u64 	%rd31, [_Z21QRng_transformKernel_P6uchar4ymmf_param_1];
	ld.param.u64 	%rd32, [_Z21QRng_transformKernel_P6uchar4ymmf_param_2];
	ld.param.u64 	%rd33, [_Z21QRng_transformKernel_P6uchar4ymmf_param_3];
	ld.param.f32 	%f20, [_Z21QRng_transformKernel_P6uchar4ymmf_param_4];
	add.u64 	%rd1, %SPL, 0;
	mov.u32 	%r56, %ctaid.x;
	mov.u32 	%r57, %ntid.x;
	mov.u32 	%r58, %tid.x;
	mad.lo.s32 	%r1, %r56, %r57, %r58;
	mov.u32 	%r59, %ctaid.y;
	mov.u32 	%r60, %ntid.y;
	mov.u32 	%r61, %tid.y;
	mad.lo.s32 	%r2, %r59, %r60, %r61;
	cvt.rn.f32.u32 	%f21, %r1;
	cvt.rn.f32.u64 	%f22, %rd32;
	div.rn.f32 	%f23, %f21, %f22;
	cvt.rn.f32.u32 	%f24, %r2;
	cvt.rn.f32.u64 	%f25, %rd33;
	div.rn.f32 	%f26, %f24, %f25;
	add.f32 	%f1, %f23, 0fBF000000;
	add.f32 	%f2, %f26, 0fBF000000;
	mul.f32 	%f27, %f20, 0f3F22F983;
	cvt.rni.s32.f32 	%r170, %f27;
	cvt.rn.f32.s32 	%f28, %r170;
	fma.rn.f32 	%f29, %f28, 0fBFC90FDA, %f20;
	fma.rn.f32 	%f30, %f28, 0fB3A22168, %f29;
	fma.rn.f32 	%f102, %f28, 0fA7C234C5, %f30;
	abs.f32 	%f4, %f20;
	setp.ltu.f32 	%p1, %f4, 0f47CE4780;
	mov.u32 	%r158, %r170;
	mov.f32 	%f99, %f102;
	@%p1 bra 	$L__BB0_8;
	setp.neu.f32 	%p2, %f4, 0f7F800000;
	@%p2 bra 	$L__BB0_3;
	mov.f32 	%f33, 0f00000000;
	mul.rn.f32 	%f99, %f20, %f33;
	mov.b32 	%r158, 0;
	bra.uni 	$L__BB0_8;
$L__BB0_3:
	mov.b32 	%r4, %f20;
	shl.b32 	%r63, %r4, 8;
	or.b32  	%r5, %r63, -2147483648;
	mov.b64 	%rd75, 0;
	mov.b32 	%r155, 0;
	mov.u64 	%rd73, __cudart_i2opi_f;
	mov.u64 	%rd74, %rd1;
$L__BB0_4:
	.pragma "nounroll";
	ld.global.nc.u32 	%r64, [%rd73];
	mad.wide.u32 	%rd37, %r64, %r5, %rd75;
	shr.u64 	%rd75, %rd37, 32;
	st.local.u32 	[%rd74], %rd37;
	add.s32 	%r155, %r155, 1;
	add.s64 	%rd74, %rd74, 4;
	add.s64 	%rd73, %rd73, 4;
	setp.ne.s32 	%p3, %r155, 6;
	@%p3 bra 	$L__BB0_4;
	shr.u32 	%r65, %r4, 23;
	st.local.u32 	[%rd1+24], %rd75;
	and.b32  	%r8, %r65, 31;
	and.b32  	%r66, %r65, 224;
	add.s32 	%r67, %r66, -128;
	shr.u32 	%r68, %r67, 5;
	mul.wide.u32 	%rd38, %r68, 4;
	sub.s64 	%rd8, %rd1, %rd38;
	ld.local.u32 	%r156, [%rd8+24];
	ld.local.u32 	%r157, [%rd8+20];
	setp.eq.s32 	%p4, %r8, 0;
	@%p4 bra 	$L__BB0_7;
	shf.l.wrap.b32 	%r156, %r157, %r156, %r8;
	ld.local.u32 	%r69, [%rd8+16];
	shf.l.wrap.b32 	%r157, %r69, %r157, %r8;
$L__BB0_7:
	shr.u32 	%r70, %r156, 30;
	shf.l.wrap.b32 	%r71, %r157, %r156, 2;
	shl.b32 	%r72, %r157, 2;
	shr.u32 	%r73, %r71, 31;
	add.s32 	%r74, %r73, %r70;
	neg.s32 	%r75, %r74;
	setp.lt.s32 	%p5, %r4, 0;
	selp.b32 	%r158, %r75, %r74, %p5;
	xor.b32  	%r76, %r71, %r4;
	shr.s32 	%r77, %r71, 31;
	xor.b32  	%r78, %r77, %r71;
	xor.b32  	%r79, %r77, %r72;
	cvt.u64.u32 	%rd39, %r78;
	shl.b64 	%rd40, %rd39, 32;
	cvt.u64.u32 	%rd41, %r79;
	or.b64  	%rd42, %rd40, %rd41;
	cvt.rn.f64.s64 	%fd1, %rd42;
	mul.f64 	%fd2, %fd1, 0d3BF921FB54442D19;
	cvt.rn.f32.f64 	%f31, %fd2;
	neg.f32 	%f32, %f31;
	setp.lt.s32 	%p6, %r76, 0;
	selp.f32 	%f99, %f32, %f31, %p6;
$L__BB0_8:
	setp.ltu.f32 	%p7, %f4, 0f47CE4780;
	add.s32 	%r81, %r158, 1;
	mul.rn.f32 	%f34, %f99, %f99;
	and.b32  	%r82, %r158, 1;
	setp.eq.b32 	%p8, %r82, 1;
	selp.f32 	%f35, %f99, 0f3F800000, %p8;
	fma.rn.f32 	%f36, %f34, %f35, 0f00000000;
	fma.rn.f32 	%f37, %f34, 0f37CBAC00, 0fBAB607ED;
	selp.f32 	%f38, 0fB94D4153, %f37, %p8;
	selp.f32 	%f39, 0f3C0885E4, 0f3D2AAABB, %p8;
	fma.rn.f32 	%f40, %f38, %f34, %f39;
	selp.f32 	%f41, 0fBE2AAAA8, 0fBEFFFFFF, %p8;
	fma.rn.f32 	%f42, %f40, %f34, %f41;
	fma.rn.f32 	%f43, %f42, %f36, %f35;
	and.b32  	%r83, %r81, 2;
	setp.eq.s32 	%p9, %r83, 0;
	mov.f32 	%f44, 0f00000000;
	sub.f32 	%f45, %f44, %f43;
	selp.f32 	%f8, %f43, %f45, %p9;
	mov.u32 	%r162, %r170;
	mov.f32 	%f100, %f102;
	@%p7 bra 	$L__BB0_16;
	setp.neu.f32 	%p10, %f4, 0f7F800000;
	@%p10 bra 	$L__BB0_11;
	mov.f32 	%f48, 0f00000000;
	mul.rn.f32 	%f100, %f20, %f48;
	mov.b32 	%r162, 0;
	bra.uni 	$L__BB0_16;
$L__BB0_11:
	mov.b32 	%r17, %f20;
	shl.b32 	%r85, %r17, 8;
	or.b32  	%r18, %r85, -2147483648;
	mov.b64 	%rd78, 0;
	mov.b32 	%r159, 0;
	mov.u64 	%rd76, __cudart_i2opi_f;
	mov.u64 	%rd77, %rd1;
$L__BB0_12:
	.pragma "nounroll";
	ld.global.nc.u32 	%r86, [%rd76];
	mad.wide.u32 	%rd45, %r86, %r18, %rd78;
	shr.u64 	%rd78, %rd45, 32;
	st.local.u32 	[%rd77], %rd45;
	add.s32 	%r159, %r159, 1;
	add.s64 	%rd77, %rd77, 4;
	add.s64 	%rd76, %rd76, 4;
	setp.ne.s32 	%p11, %r159, 6;
	@%p11 bra 	$L__BB0_12;
	shr.u32 	%r87, %r17, 23;
	st.local.u32 	[%rd1+24], %rd78;
	and.b32  	%r21, %r87, 31;
	and.b32  	%r88, %r87, 224;
	add.s32 	%r89, %r88, -128;
	shr.u32 	%r90, %r89, 5;
	mul.wide.u32 	%rd46, %r90, 4;
	sub.s64 	%rd15, %rd1, %rd46;
	ld.local.u32 	%r160, [%rd15+24];
	ld.local.u32 	%r161, [%rd15+20];
	setp.eq.s32 	%p12, %r21, 0;
	@%p12 bra 	$L__BB0_15;
	shf.l.wrap.b32 	%r160, %r161, %r160, %r21;
	ld.local.u32 	%r91, [%rd15+16];
	shf.l.wrap.b32 	%r161, %r91, %r161, %r21;
$L__BB0_15:
	shr.u32 	%r92, %r160, 30;
	shf.l.wrap.b32 	%r93, %r161, %r160, 2;
	shl.b32 	%r94, %r161, 2;
	shr.u32 	%r95, %r93, 31;
	add.s32 	%r96, %r95, %r92;
	neg.s32 	%r97, %r96;
	setp.lt.s32 	%p13, %r17, 0;
	selp.b32 	%r162, %r97, %r96, %p13;
	xor.b32  	%r98, %r93, %r17;
	shr.s32 	%r99, %r93, 31;
	xor.b32  	%r100, %r99, %r93;
	xor.b32  	%r101, %r99, %r94;
	cvt.u64.u32 	%rd47, %r100;
	shl.b64 	%rd48, %rd47, 32;
	cvt.u64.u32 	%rd49, %r101;
	or.b64  	%rd50, %rd48, %rd49;
	cvt.rn.f64.s64 	%fd3, %rd50;
	mul.f64 	%fd4, %fd3, 0d3BF921FB54442D19;
	cvt.rn.f32.f64 	%f46, %fd4;
	neg.f32 	%f47, %f46;
	setp.lt.s32 	%p14, %r98, 0;
	selp.f32 	%f100, %f47, %f46, %p14;
$L__BB0_16:
	setp.ltu.f32 	%p15, %f4, 0f47CE4780;
	mul.rn.f32 	%f49, %f100, %f100;
	and.b32  	%r103, %r162, 1;
	setp.eq.b32 	%p16, %r103, 1;
	selp.f32 	%f50, 0f3F800000, %f100, %p16;
	fma.rn.f32 	%f51, %f49, %f50, 0f00000000;
	fma.rn.f32 	%f52, %f49, 0f37CBAC00, 0fBAB607ED;
	selp.f32 	%f53, %f52, 0fB94D4153, %p16;
	selp.f32 	%f54, 0f3D2AAABB, 0f3C0885E4, %p16;
	fma.rn.f32 	%f55, %f53, %f49, %f54;
	selp.f32 	%f56, 0fBEFFFFFF, 0fBE2AAAA8, %p16;
	fma.rn.f32 	%f57, %f55, %f49, %f56;
	fma.rn.f32 	%f58, %f57, %f51, %f50;
	and.b32  	%r104, %r162, 2;
	setp.eq.s32 	%p17, %r104, 0;
	mov.f32 	%f59, 0f00000000;
	sub.f32 	%f60, %f59, %f58;
	selp.f32 	%f61, %f58, %f60, %p17;
	mul.f32 	%f62, %f2, %f61;
	mul.f32 	%f63, %f1, %f8;
	sub.f32 	%f12, %f63, %f62;
	mov.u32 	%r166, %r170;
	mov.f32 	%f101, %f102;
	@%p15 bra 	$L__BB0_24;
	setp.neu.f32 	%p18, %f4, 0f7F800000;
	@%p18 bra 	$L__BB0_19;
	mov.f32 	%f66, 0f00000000;
	mul.rn.f32 	%f101, %f20, %f66;
	mov.b32 	%r166, 0;
	bra.uni 	$L__BB0_24;
$L__BB0_19:
	mov.b32 	%r30, %f20;
	shl.b32 	%r106, %r30, 8;
	or.b32  	%r31, %r106, -2147483648;
	mov.b64 	%rd81, 0;
	mov.b32 	%r163, 0;
	mov.u64 	%rd79, __cudart_i2opi_f;
	mov.u64 	%rd80, %rd1;
$L__BB0_20:
	.pragma "nounroll";
	ld.global.nc.u32 	%r107, [%rd79];
	mad.wide.u32 	%rd53, %r107, %r31, %rd81;
	shr.u64 	%rd81, %rd53, 32;
	st.local.u32 	[%rd80], %rd53;
	add.s32 	%r163, %r163, 1;
	add.s64 	%rd80, %rd80, 4;
	add.s64 	%rd79, %rd79, 4;
	setp.ne.s32 	%p19, %r163, 6;
	@%p19 bra 	$L__BB0_20;
	shr.u32 	%r108, %r30, 23;
	st.local.u32 	[%rd1+24], %rd81;
	and.b32  	%r34, %r108, 31;
	and.b32  	%r109, %r108, 224;
	add.s32 	%r110, %r109, -128;
	shr.u32 	%r111, %r110, 5;
	mul.wide.u32 	%rd54, %r111, 4;
	sub.s64 	%rd22, %rd1, %rd54;
	ld.local.u32 	%r164, [%rd22+24];
	ld.local.u32 	%r165, [%rd22+20];
	setp.eq.s32 	%p20, %r34, 0;
	@%p20 bra 	$L__BB0_23;
	shf.l.wrap.b32 	%r164, %r165, %r164, %r34;
	ld.local.u32 	%r112, [%rd22+16];
	shf.l.wrap.b32 	%r165, %r112, %r165, %r34;
$L__BB0_23:
	shr.u32 	%r113, %r164, 30;
	shf.l.wrap.b32 	%r114, %r165, %r164, 2;
	shl.b32 	%r115, %r165, 2;
	shr.u32 	%r116, %r114, 31;
	add.s32 	%r117, %r116, %r113;
	neg.s32 	%r118, %r117;
	setp.lt.s32 	%p21, %r30, 0;
	selp.b32 	%r166, %r118, %r117, %p21;
	xor.b32  	%r119, %r114, %r30;
	shr.s32 	%r120, %r114, 31;
	xor.b32  	%r121, %r120, %r114;
	xor.b32  	%r122, %r120, %r115;
	cvt.u64.u32 	%rd55, %r121;
	shl.b64 	%rd56, %rd55, 32;
	cvt.u64.u32 	%rd57, %r122;
	or.b64  	%rd58, %rd56, %rd57;
	cvt.rn.f64.s64 	%fd5, %rd58;
	mul.f64 	%fd6, %fd5, 0d3BF921FB54442D19;
	cvt.rn.f32.f64 	%f64, %fd6;
	neg.f32 	%f65, %f64;
	setp.lt.s32 	%p22, %r119, 0;
	selp.f32 	%f101, %f65, %f64, %p22;
$L__BB0_24:
	setp.ltu.f32 	%p23, %f4, 0f47CE4780;
	add.s32 	%r124, %r166, 1;
	mul.rn.f32 	%f67, %f101, %f101;
	and.b32  	%r125, %r166, 1;
	setp.eq.b32 	%p24, %r125, 1;
	selp.f32 	%f68, %f101, 0f3F800000, %p24;
	fma.rn.f32 	%f69, %f67, %f68, 0f00000000;
	fma.rn.f32 	%f70, %f67, 0f37CBAC00, 0fBAB607ED;
	selp.f32 	%f71, 0fB94D4153, %f70, %p24;
	selp.f32 	%f72, 0f3C0885E4, 0f3D2AAABB, %p24;
	fma.rn.f32 	%f73, %f71, %f67, %f72;
	selp.f32 	%f74, 0fBE2AAAA8, 0fBEFFFFFF, %p24;
	fma.rn.f32 	%f75, %f73, %f67, %f74;
	fma.rn.f32 	%f76, %f75, %f69, %f68;
	and.b32  	%r126, %r124, 2;
	setp.eq.s32 	%p25, %r126, 0;
	mov.f32 	%f77, 0f00000000;
	sub.f32 	%f78, %f77, %f76;
	selp.f32 	%f79, %f76, %f78, %p25;
	mul.f32 	%f16, %f2, %f79;
	@%p23 bra 	$L__BB0_32;
	setp.neu.f32 	%p26, %f4, 0f7F800000;
	@%p26 bra 	$L__BB0_27;
	mov.f32 	%f82, 0f00000000;
	mul.rn.f32 	%f102, %f20, %f82;
	mov.b32 	%r170, 0;
	bra.uni 	$L__BB0_32;
$L__BB0_27:
	mov.b32 	%r43, %f20;
	shl.b32 	%r128, %r43, 8;
	or.b32  	%r44, %r128, -2147483648;
	mov.b64 	%rd84, 0;
	mov.b32 	%r167, 0;
	mov.u64 	%rd82, __cudart_i2opi_f;
	mov.u64 	%rd83, %rd1;
$L__BB0_28:
	.pragma "nounroll";
	ld.global.nc.u32 	%r129, [%rd82];
	mad.wide.u32 	%rd61, %r129, %r44, %rd84;
	shr.u64 	%rd84, %rd61, 32;
	st.local.u32 	[%rd83], %rd61;
	add.s32 	%r167, %r167, 1;
	add.s64 	%rd83, %rd83, 4;
	add.s64 	%rd82, %rd82, 4;
	setp.ne.s32 	%p27, %r167, 6;
	@%p27 bra 	$L__BB0_28;
	shr.u32 	%r130, %r43, 23;
	st.local.u32 	[%rd1+24], %rd84;
	and.b32  	%r47, %r130, 31;
	and.b32  	%r131, %r130, 224;
	add.s32 	%r132, %r131, -128;
	shr.u32 	%r133, %r132, 5;
	mul.wide.u32 	%rd62, %r133, 4;
	sub.s64 	%rd29, %rd1, %rd62;
	ld.local.u32 	%r168, [%rd29+24];
	ld.local.u32 	%r169, [%rd29+20];
	setp.eq.s32 	%p28, %r47, 0;
	@%p28 bra 	$L__BB0_31;
	shf.l.wrap.b32 	%r168, %r169, %r168, %r47;
	ld.local.u32 	%r134, [%rd29+16];
	shf.l.wrap.b32 	%r169, %r134, %r169, %r47;
$L__BB0_31:
	shr.u32 	%r135, %r168, 30;
	shf.l.wrap.b32 	%r136, %r169, %r168, 2;
	shl.b32 	%r137, %r169, 2;
	shr.u32 	%r138, %r136, 31;
	add.s32 	%r139, %r138, %r135;
	neg.s32 	%r140, %r139;
	setp.lt.s32 	%p29, %r43, 0;
	selp.b32 	%r170, %r140, %r139, %p29;
	xor.b32  	%r141, %r136, %r43;
	shr.s32 	%r142, %r136, 31;
	xor.b32  	%r143, %r142, %r136;
	xor.b32  	%r144, %r142, %r137;
	cvt.u64.u32 	%rd63, %r143;
	shl.b64 	%rd64, %rd63, 32;
	cvt.u64.u32 	%rd65, %r144;
	or.b64  	%rd66, %rd64, %rd65;
	cvt.rn.f64.s64 	%fd7, %rd66;
	mul.f64 	%fd8, %fd7, 0d3BF921FB54442D19;
	cvt.rn.f32.f64 	%f80, %fd8;
	neg.f32 	%f81, %f80;
	setp.lt.s32 	%p30, %r141, 0;
	selp.f32 	%f102, %f81, %f80, %p30;
$L__BB0_32:
	cvta.to.global.u64 	%rd67, %rd30;
	mul.rn.f32 	%f83, %f102, %f102;
	and.b32  	%r146, %r170, 1;
	setp.eq.b32 	%p31, %r146, 1;
	selp.f32 	%f84, 0f3F800000, %f102, %p31;
	fma.rn.f32 	%f85, %f83, %f84, 0f00000000;
	fma.rn.f32 	%f86, %f83, 0f37CBAC00, 0fBAB607ED;
	selp.f32 	%f87, %f86, 0fB94D4153, %p31;
	selp.f32 	%f88, 0f3D2AAABB, 0f3C0885E4, %p31;
	fma.rn.f32 	%f89, %f87, %f83, %f88;
	selp.f32 	%f90, 0fBEFFFFFF, 0fBE2AAAA8, %p31;
	fma.rn.f32 	%f91, %f89, %f83, %f90;
	fma.rn.f32 	%f92, %f91, %f85, %f84;
	and.b32  	%r147, %r170, 2;
	setp.eq.s32 	%p32, %r147, 0;
	mov.f32 	%f93, 0f00000000;
	sub.f32 	%f94, %f93, %f92;
	selp.f32 	%f95, %f92, %f94, %p32;
	fma.rn.f32 	%f96, %f1, %f95, %f16;
	add.f32 	%f97, %f12, 0f3F000000;
	add.f32 	%f98, %f96, 0f3F000000;
	tex.2d.v4.u32.f32 	{%r148, %r149, %r150, %r151}, [%rd31, {%f97, %f98}];
	cvt.u64.u32 	%rd68, %r2;
	cvt.u64.u32 	%rd69, %r1;
	mad.lo.s64 	%rd70, %rd32, %rd68, %rd69;
	shl.b64 	%rd71, %rd70, 2;
	add.s64 	%rd72, %rd67, %rd71;
	prmt.b32 	%r152, %r150, 65535, 0x3340U;
	prmt.b32 	%r153, %r148, %r149, 0x3340U;
	prmt.b32 	%r154, %r153, %r152, 0x5410U;
	st.global.u32 	[%rd72], %r154;
	ret;

}


// ===== COMPILED SASS (sm_100) =====

	.target	sm_100

	.elftype	@"ET_EXEC"


//--------------------- .note.nv.tkinfo           --------------------------
	.section	.note.nv.tkinfo,"",@"SHT_NOTE"
	.sectionflags	@"SHF_NOTE_NV_TKINFO"
	.tkinfo
        /*0018*/ 	.word	0x00000002
        /*0030*/ 	.string	""
        /*0030*/ 	.string	"ptxas"
        /*0030*/ 	.string	"Cuda compilation tools, release 13.0, V13.0.88"
        /*0030*/ 	.string	"Build cuda_13.0.r13.0/compiler.36424714_0"
        /*0030*/ 	.string	"-arch sm_100 -m 64 "



//--------------------- .note.nv.cuinfo           --------------------------
	.section	.note.nv.cuinfo,"",@"SHT_NOTE"
	.sectionflags	@"SHF_NOTE_NV_CUINFO"
        /*0018*/ 	.short	0x0002
        /*001a*/ 	.short	0x0064
        /*001c*/ 	.short	0x0082
	.zero		2


//--------------------- .nv.info                  --------------------------
	.section	.nv.info,"",@"SHT_CUDA_INFO"
	.align	4


	//----- nvinfo : EIATTR_REGCOUNT
	.align		4
        /*0000*/ 	.byte	0x04, 0x2f
        /*0002*/ 	.short	(.L_2 - .L_1)
	.align		4
.L_1:
        /*0004*/ 	.word	index@(_Z21QRng_transformKernel_P6uchar4ymmf)
        /*0008*/ 	.word	0x0000001e


	//----- nvinfo : EIATTR_FRAME_SIZE
	.align		4
.L_2:
        /*000c*/ 	.byte	0x04, 0x11
        /*000e*/ 	.short	(.L_4 - .L_3)
	.align		4
.L_3:
        /*0010*/ 	.word	index@($__internal_0_$__cuda_sm3x_div_rn_noftz_f32_slowpath)
        /*0014*/ 	.word	0x00000000


	//----- nvinfo : EIATTR_FRAME_SIZE
	.align		4
.L_4:
        /*0018*/ 	.byte	0x04, 0x11
        /*001a*/ 	.short	(.L_6 - .L_5)
	.align		4
.L_5:
        /*001c*/ 	.word	index@(_Z21QRng_transformKernel_P6uchar4ymmf)
        /*0020*/ 	.word	0x00000000


	//----- nvinfo : EIATTR_MIN_STACK_SIZE
	.align		4
.L_6:
        /*0024*/ 	.byte	0x04, 0x12
        /*0026*/ 	.short	(.L_8 - .L_7)
	.align		4
.L_7:
        /*0028*/ 	.word	index@(_Z21QRng_transformKernel_P6uchar4ymmf)
        /*002c*/ 	.word	0x00000000
.L_8:


//--------------------- .nv.compat                --------------------------
	.section	.nv.compat,"",@"SHT_CUDA_COMPAT_INFO"
	.align	4
        /*0000*/ 	.byte	0x02, 0x09, 0x00, 0x00, 0x02, 0x02, 0x02, 0x00, 0x02, 0x05, 0x05, 0x00, 0x03, 0x07, 0x01, 0x01
        /*0010*/ 	.byte	0x02, 0x03, 0x00, 0x00, 0x02, 0x06, 0x01, 0x00, 0x04, 0x0b, 0x08, 0x00, 0x01, 0x00, 0x00, 0x00
        /*0020*/ 	.byte	0x00, 0x00, 0x00, 0x00


//--------------------- .nv.info._Z21QRng_transformKernel_P6uchar4ymmf --------------------------
	.section	.nv.info._Z21QRng_transformKernel_P6uchar4ymmf,"",@"SHT_CUDA_INFO"
	.sectionflags	@""
	.align	4


	//----- nvinfo : EIATTR_CUDA_API_VERSION
	.align		4
        /*0000*/ 	.byte	0x04, 0x37
        /*0002*/ 	.short	(.L_10 - .L_9)
.L_9:
        /*0004*/ 	.word	0x00000082


	//----- nvinfo : EIATTR_KPARAM_INFO
	.align		4
.L_10:
        /*0008*/ 	.byte	0x04, 0x17
        /*000a*/ 	.short	(.L_12 - .L_11)
.L_11:
        /*000c*/ 	.word	0x00000000
        /*0010*/ 	.short	0x0004
        /*0012*/ 	.short	0x0020
        /*0014*/ 	.byte	0x00, 0xf0, 0x11, 0x00


	//----- nvinfo : EIATTR_KPARAM_INFO
	.align		4
.L_12:
        /*0018*/ 	.byte	0x04, 0x17
        /*001a*/ 	.short	(.L_14 - .L_13)
.L_13:
        /*001c*/ 	.word	0x00000000
        /*0020*/ 	.short	0x0003
        /*0022*/ 	.short	0x0018
        /*0024*/ 	.byte	0x00, 0xf0, 0x21, 0x00


	//----- nvinfo : EIATTR_KPARAM_INFO
	.align		4
.L_14:
        /*0028*/ 	.byte	0x04, 0x17
        /*002a*/ 	.short	(.L_16 - .L_15)
.L_15:
        /*002c*/ 	.word	0x00000000
        /*0030*/ 	.short	0x0002
        /*0032*/ 	.short	0x0010
        /*0034*/ 	.byte	0x00, 0xf0, 0x21, 0x00


	//----- nvinfo : EIATTR_KPARAM_INFO
	.align		4
.L_16:
        /*0038*/ 	.byte	0x04, 0x17
        /*003a*/ 	.short	(.L_18 - .L_17)
.L_17:
        /*003c*/ 	.word	0x00000000
        /*0040*/ 	.short	0x0001
        /*0042*/ 	.short	0x0008
        /*0044*/ 	.byte	0x00, 0xf0, 0x21, 0x00


	//----- nvinfo : EIATTR_KPARAM_INFO
	.align		4
.L_18:
        /*0048*/ 	.byte	0x04, 0x17
        /*004a*/ 	.short	(.L_20 - .L_19)
.L_19:
        /*004c*/ 	.word	0x00000000
        /*0050*/ 	.short	0x0000
        /*0052*/ 	.short	0x0000
        /*0054*/ 	.byte	0x00, 0xf5, 0x21, 0x00


	//----- nvinfo : EIATTR_SPARSE_MMA_MASK
	.align		4
.L_20:
        /*0058*/ 	.byte	0x03, 0x50
        /*005a*/ 	.short	0x0000


	//----- nvinfo : EIATTR_MAXREG_COUNT
	.align		4
        /*005c*/ 	.byte	0x03, 0x1b
        /*005e*/ 	.short	0x00ff


	//----- nvinfo : EIATTR_MERCURY_ISA_VERSION
	.align		4
        /*0060*/ 	.byte	0x03, 0x5f
        /*0062*/ 	.short	0x0101


	//----- nvinfo : EIATTR_VRC_CTA_INIT_COUNT
	.align		4
        /*0064*/ 	.byte	0x02, 0x4a
	.zero		1
	.zero		1


	//----- nvinfo : EIATTR_EXIT_INSTR_OFFSETS
	.align		4
        /*0068*/ 	.byte	0x04, 0x1c
        /*006a*/ 	.short	(.L_22 - .L_21)


	//   ....[0]....
.L_21:
        /*006c*/ 	.word	0x000020e0


	//----- nvinfo : EIATTR_CRS_STACK_SIZE
	.align		4
.L_22:
        /*0070*/ 	.byte	0x04, 0x1e
        /*0072*/ 	.short	(.L_24 - .L_23)
.L_23:
        /*0074*/ 	.word	0x00000000


	//----- nvinfo : EIATTR_CBANK_PARAM_SIZE
	.align		4
.L_24:
        /*0078*/ 	.byte	0x03, 0x19
        /*007a*/ 	.short	0x0024


	//----- nvinfo : EIATTR_PARAM_CBANK
	.align		4
        /*007c*/ 	.byte	0x04, 0x0a
        /*007e*/ 	.short	(.L_26 - .L_25)
	.align		4
.L_25:
        /*0080*/ 	.word	index@(.nv.constant0._Z21QRng_transformKernel_P6uchar4ymmf)
        /*0084*/ 	.short	0x0380
        /*0086*/ 	.short	0x0024


	//----- nvinfo : EIATTR_SW_WAR
	.align		4
.L_26:
        /*0088*/ 	.byte	0x04, 0x36
        /*008a*/ 	.short	(.L_28 - .L_27)
.L_27:
        /*008c*/ 	.word	0x00000008
.L_28:


//--------------------- .nv.callgraph             --------------------------
	.section	.nv.callgraph,"",@"SHT_CUDA_CALLGRAPH"
	.align	4
	.sectionentsize	8
	.align		4
        /*0000*/ 	.word	0x00000000
	.align		4
        /*0004*/ 	.word	0xffffffff
	.align		4
        /*0008*/ 	.word	0x00000000
	.align		4
        /*000c*/ 	.word	0xfffffffe
	.align		4
        /*0010*/ 	.word	0x00000000
	.align		4
        /*0014*/ 	.word	0xfffffffd
	.align		4
        /*0018*/ 	.word	0x00000000
	.align		4
        /*001c*/ 	.word	0xfffffffc


//--------------------- .nv.constant4             --------------------------
	.section	.nv.constant4,"a",@progbits
	.align	8
	.align		8
.nv.constant4:
        /*0000*/ 	.dword	__cudart_i2opi_f


//--------------------- .text._Z21QRng_transformKernel_P6uchar4ymmf --------------------------
	.section	.text._Z21QRng_transformKernel_P6uchar4ymmf,"ax",@progbits
	.align	128
        .global         _Z21QRng_transformKernel_P6uchar4ymmf
        .type           _Z21QRng_transformKernel_P6uchar4ymmf,@function
        .size           _Z21QRng_transformKernel_P6uchar4ymmf,(.L_x_28 - _Z21QRng_transformKernel_P6uchar4ymmf)
        .other          _Z21QRng_transformKernel_P6uchar4ymmf,@"STO_CUDA_ENTRY STV_DEFAULT"
_Z21QRng_transformKernel_P6uchar4ymmf:
.text._Z21QRng_transformKernel_P6uchar4ymmf:
[----:B------:R-:W-:Y:S01]  /*0000*/  LDC R1, c[0x0][0x37c] ;  /* 0x0000df00ff017b82 */ /* 0x000fe20000000800 */
[----:B------:R-:W0:Y:S01]  /*0010*/  LDCU.64 UR4, c[0x0][0x390] ;  /* 0x00007200ff0477ac */ /* 0x000e220008000a00 */
[----:B------:R-:W1:Y:S06]  /*0020*/  S2R R15, SR_TID.X ;  /* 0x00000000000f7919 */ /* 0x000e6c0000002100 */
[----:B------:R-:W1:Y:S01]  /*0030*/  LDC R14, c[0x0][0x360] ;  /* 0x0000d800ff0e7b82 */ /* 0x000e620000000800 */
[----:B------:R-:W-:Y:S01]  /*0040*/  BSSY.RECONVERGENT B0, `(.L_x_0) ;  /* 0x0000014000007945 */ /* 0x000fe20003800200 */
[----:B------:R-:W2:Y:S06]  /*0050*/  S2R R8, SR_TID.Y ;  /* 0x0000000000087919 */ /* 0x000eac0000002200 */
[----:B------:R-:W2:Y:S01]  /*0060*/  LDC R7, c[0x0][0x364] ;  /* 0x0000d900ff077b82 */ /* 0x000ea20000000800 */
[----:B0-----:R-:W0:Y:S07]  /*0070*/  I2F.U64 R3, UR4 ;  /* 0x0000000400037d12 */ /* 0x001e2e0008301000 */
[----:B------:R-:W1:Y:S08]  /*0080*/  S2UR UR4, SR_CTAID.X ;  /* 0x00000000000479c3 */ /* 0x000e700000002500 */
[----:B------:R-:W2:Y:S01]  /*0090*/  S2UR UR5, SR_CTAID.Y ;  /* 0x00000000000579c3 */ /* 0x000ea20000002600 */
[----:B0-----:R-:W0:Y:S01]  /*00a0*/  MUFU.RCP R0, R3 ;  /* 0x0000000300007308 */ /* 0x001e220000001000 */
[----:B-1----:R-:W-:-:S05]  /*00b0*/  IMAD R14, R14, UR4, R15 ;  /* 0x000000040e0e7c24 */ /* 0x002fca000f8e020f */
[----:B------:R-:W-:Y:S01]  /*00c0*/  I2FP.F32.U32 R2, R14 ;  /* 0x0000000e00027245 */ /* 0x000fe20000201000 */
[----:B0-----:R-:W-:-:S03]  /*00d0*/  FFMA R5, -R3, R0, 1 ;  /* 0x3f80000003057423 */ /* 0x001fc60000000100 */
[----:B------:R-:W0:Y:S01]  /*00e0*/  FCHK P0, R2, R3 ;  /* 0x0000000302007302 */ /* 0x000e220000000000 */
[----:B------:R-:W-:Y:S01]  /*00f0*/  FFMA R5, R0, R5, R0 ;  /* 0x0000000500057223 */ /* 0x000fe20000000000 */
[----:B--2---:R-:W-:-:S03]  /*0100*/  IMAD R0, R7, UR5, R8 ;  /* 0x0000000507007c24 */ /* 0x004fc6000f8e0208 */
[----:B------:R-:W-:-:S04]  /*0110*/  FFMA R4, R2, R5, RZ ;  /* 0x0000000502047223 */ /* 0x000fc800000000ff */
[----:B------:R-:W-:-:S04]  /*0120*/  FFMA R6, -R3, R4, R2 ;  /* 0x0000000403067223 */ /* 0x000fc80000000102 */
[----:B------:R-:W-:Y:S01]  /*0130*/  FFMA R4, R5, R6, R4 ;  /* 0x0000000605047223 */ /* 0x000fe20000000004 */
[----:B0-----:R-:W-:Y:S06]  /*0140*/  @!P0 BRA `(.L_x_1) ;  /* 0x00000000000c8947 */ /* 0x001fec0003800000 */
[----:B------:R-:W-:-:S07]  /*0150*/  MOV R6, 0x170 ;  /* 0x0000017000067802 */ /* 0x000fce0000000f00 */
[----:B------:R-:W-:Y:S05]  /*0160*/  CALL.REL.NOINC `($__internal_0_$__cuda_sm3x_div_rn_noftz_f32_slowpath) ;  /* 0x0000001c00e07944 */ /* 0x000fea0003c00000 */
[----:B------:R-:W-:-:S07]  /*0170*/  IMAD.MOV.U32 R4, RZ, RZ, R2 ;  /* 0x000000ffff047224 */ /* 0x000fce00078e0002 */
.L_x_1:
[----:B------:R-:W-:Y:S05]  /*0180*/  BSYNC.RECONVERGENT B0 ;  /* 0x0000000000007941 */ /* 0x000fea0003800200 */
.L_x_0:
[----:B------:R-:W0:Y:S01]  /*0190*/  LDCU.64 UR4, c[0x0][0x398] ;  /* 0x00007300ff0477ac */ /* 0x000e220008000a00 */
[----:B------:R-:W-:Y:S01]  /*01a0*/  I2FP.F32.U32 R2, R0 ;  /* 0x0000000000027245 */ /* 0x000fe20000201000 */
[----:B------:R-:W-:Y:S01]  /*01b0*/  BSSY.RECONVERGENT B0, `(.L_x_2) ;  /* 0x000000d000007945 */ /* 0x000fe20003800200 */
[----:B0-----:R-:W0:Y:S08]  /*01c0*/  I2F.U64 R3, UR4 ;  /* 0x0000000400037d12 */ /* 0x001e300008301000 */
[----:B0-----:R-:W0:Y:S08]  /*01d0*/  MUFU.RCP R6, R3 ;  /* 0x0000000300067308 */ /* 0x001e300000001000 */
[----:B------:R-:W1:Y:S01]  /*01e0*/  FCHK P0, R2, R3 ;  /* 0x0000000302007302 */ /* 0x000e620000000000 */
[----:B0-----:R-:W-:-:S04]  /*01f0*/  FFMA R5, -R3, R6, 1 ;  /* 0x3f80000003057423 */ /* 0x001fc80000000106 */
[----:B------:R-:W-:-:S04]  /*0200*/  FFMA R5, R6, R5, R6 ;  /* 0x0000000506057223 */ /* 0x000fc80000000006 */
[----:B------:R-:W-:-:S04]  /*0210*/  FFMA R6, R2, R5, RZ ;  /* 0x0000000502067223 */ /* 0x000fc800000000ff */
[----:B------:R-:W-:-:S04]  /*0220*/  FFMA R7, -R3, R6, R2 ;  /* 0x0000000603077223 */ /* 0x000fc80000000102 */
[----:B------:R-:W-:Y:S01]  /*0230*/  FFMA R5, R5, R7, R6 ;  /* 0x0000000705057223 */ /* 0x000fe20000000006 */
[----:B-1----:R-:W-:Y:S06]  /*0240*/  @!P0 BRA `(.L_x_3) ;  /* 0x00000000000c8947 */ /* 0x002fec0003800000 */
[----:B------:R-:W-:-:S07]  /*0250*/  MOV R6, 0x270 ;  /* 0x0000027000067802 */ /* 0x000fce0000000f00 */
[----:B------:R-:W-:Y:S05]  /*0260*/  CALL.REL.NOINC `($__internal_0_$__cuda_sm3x_div_rn_noftz_f32_slowpath) ;  /* 0x0000001c00a07944 */ /* 0x000fea0003c00000 */
[----:B------:R-:W-:-:S07]  /*0270*/  IMAD.MOV.U32 R5, RZ, RZ, R2 ;  /* 0x000000ffff057224 */ /* 0x000fce00078e0002 */
.L_x_3:
[----:B------:R-:W-:Y:S05]  /*0280*/  BSYNC.RECONVERGENT B0 ;  /* 0x0000000000007941 */ /* 0x000fea0003800200 */
.L_x_2:
[----:B------:R-:W0:Y:S01]  /*0290*/  LDC R2, c[0x0][0x3a0] ;  /* 0x0000e800ff027b82 */ /* 0x000e220000000800 */
[----:B------:R-:W1:Y:S01]  /*02a0*/  LDCU.64 UR6, c[0x0][0x358] ;  /* 0x00006b00ff0677ac */ /* 0x000e620008000a00 */
[----:B------:R-:W-:Y:S01]  /*02b0*/  FADD R4, R4, -0.5 ;  /* 0xbf00000004047421 */ /* 0x000fe20000000000 */
[----:B------:R-:W-:Y:S01]  /*02c0*/  FADD R5, R5, -0.5 ;  /* 0xbf00000005057421 */ /* 0x000fe20000000000 */
[C---:B0-----:R-:W-:Y:S01]  /*02d0*/  FMUL R20, R2.reuse, 0.63661974668502807617 ;  /* 0x3f22f98302147820 */ /* 0x041fe20000400000 */
[----:B------:R-:W-:-:S05]  /*02e0*/  FSETP.GE.AND P0, PT, |R2|, 105615, PT ;  /* 0x47ce47800200780b */ /* 0x000fca0003f06200 */
[----:B------:R-:W0:Y:S02]  /*02f0*/  F2I.NTZ R20, R20 ;  /* 0x0000001400147305 */ /* 0x000e240000203100 */
[----:B0-----:R-:W-:-:S05]  /*0300*/  I2FP.F32.S32 R3, R20 ;  /* 0x0000001400037245 */ /* 0x001fca0000201400 */
[----:B------:R-:W-:-:S04]  /*0310*/  FFMA R6, R3, -1.5707962512969970703, R2 ;  /* 0xbfc90fda03067823 */ /* 0x000fc80000000002 */
[----:B------:R-:W-:-:S04]  /*0320*/  FFMA R6, R3, -7.5497894158615963534e-08, R6 ;  /* 0xb3a2216803067823 */ /* 0x000fc80000000006 */
[----:B------:R-:W-:Y:S01]  /*0330*/  FFMA R3, R3, -5.3903029534742383927e-15, R6 ;  /* 0xa7c234c503037823 */ /* 0x000fe20000000006 */
[----:B------:R-:W-:Y:S01]  /*0340*/  P2R R6, PR, RZ, 0x1 ;  /* 0x00000001ff067803 */ /* 0x000fe20000000000 */
[----:B------:R-:W-:Y:S02]  /*0350*/  IMAD.MOV.U32 R6, RZ, RZ, R20 ;  /* 0x000000ffff067224 */ /* 0x000fe400078e0014 */
[----:B------:R-:W-:Y:S01]  /*0360*/  IMAD.MOV.U32 R16, RZ, RZ, R3 ;  /* 0x000000ffff107224 */ /* 0x000fe200078e0003 */
[----:B-1----:R-:W-:Y:S06]  /*0370*/  @!P0 BRA `(.L_x_4) ;  /* 0x0000000400788947 */ /* 0x002fec0003800000 */
[----:B------:R-:W-:-:S13]  /*0380*/  FSETP.NEU.AND P0, PT, |R2|, +INF , PT ;  /* 0x7f8000000200780b */ /* 0x000fda0003f0d200 */
[----:B------:R-:W-:Y:S01]  /*0390*/  @!P0 FMUL R16, RZ, R2 ;  /* 0x00000002ff108220 */ /* 0x000fe20000400000 */
[----:B------:R-:W-:Y:S01]  /*03a0*/  @!P0 IMAD.MOV.U32 R20, RZ, RZ, RZ ;  /* 0x000000ffff148224 */ /* 0x000fe200078e00ff */
[----:B------:R-:W-:Y:S06]  /*03b0*/  @!P0 BRA `(.L_x_4) ;  /* 0x0000000400688947 */ /* 0x000fec0003800000 */
[----:B------:R-:W-:Y:S02]  /*03c0*/  IMAD.SHL.U32 R7, R2, 0x100, RZ ;  /* 0x0000010002077824 */ /* 0x000fe400078e00ff */
[----:B------:R-:W-:Y:S02]  /*03d0*/  HFMA2 R22, -RZ, RZ, 0, 0 ;  /* 0x00000000ff167431 */ /* 0x000fe400000001ff */
[----:B------:R-:W-:Y:S01]  /*03e0*/  IMAD.MOV.U32 R13, RZ, RZ, RZ ;  /* 0x000000ffff0d7224 */ /* 0x000fe200078e00ff */
[----:B------:R-:W0:Y:S01]  /*03f0*/  LDCU.64 UR8, c[0x4][URZ] ;  /* 0x01000000ff0877ac */ /* 0x000e220008000a00 */
[----:B------:R-:W-:Y:S01]  /*0400*/  IMAD.MOV.U32 R21, RZ, RZ, RZ ;  /* 0x000000ffff157224 */ /* 0x000fe200078e00ff */
[----:B------:R-:W-:Y:S01]  /*0410*/  LOP3.LUT R20, R7, 0x80000000, RZ, 0xfc, !PT ;  /* 0x8000000007147812 */ /* 0x000fe200078efcff */
[----:B------:R-:W-:-:S06]  /*0420*/  UMOV UR4, URZ ;  /* 0x000000ff00047c82 */ /* 0x000fcc0008000000 */
.L_x_5:
[----:B0-----:R-:W-:Y:S02]  /*0430*/  IMAD.U32 R17, RZ, RZ, UR9 ;  /* 0x00000009ff117e24 */ /* 0x001fe4000f8e00ff */
[----:B------:R-:W-:-:S05]  /*0440*/  IMAD.U32 R16, RZ, RZ, UR8 ;  /* 0x00000008ff107e24 */ /* 0x000fca000f8e00ff */
[----:B------:R-:W2:Y:S01]  /*0450*/  LDG.E.CONSTANT R17, desc[UR6][R16.64] ;  /* 0x0000000610117981 */ /* 0x000ea2000c1e9900 */
[----:B------:R-:W-:Y:S01]  /*0460*/  UIADD3 UR4, UPT, UPT, UR4, 0x1, URZ ;  /* 0x0000000104047890 */ /* 0x000fe2000fffe0ff */
[C---:B------:R-:W-:Y:S01]  /*0470*/  ISETP.EQ.AND P0, PT, R22.reuse, RZ, PT ;  /* 0x000000ff1600720c */ /* 0x040fe20003f02270 */
[----:B------:R-:W-:Y:S01]  /*0480*/  UIADD3 UR8, UP1, UPT, UR8, 0x4, URZ ;  /* 0x0000000408087890 */ /* 0x000fe2000ff3e0ff */
[C---:B------:R-:W-:Y:S01]  /*0490*/  ISETP.EQ.AND P1, PT, R22.reuse, 0x4, PT ;  /* 0x000000041600780c */ /* 0x040fe20003f22270 */
[----:B------:R-:W-:Y:S01]  /*04a0*/  UISETP.NE.AND UP0, UPT, UR4, 0x6, UPT ;  /* 0x000000060400788c */ /* 0x000fe2000bf05270 */
[C---:B------:R-:W-:Y:S01]  /*04b0*/  ISETP.EQ.AND P3, PT, R22.reuse, 0xc, PT ;  /* 0x0000000c1600780c */ /* 0x040fe20003f62270 */
[----:B------:R-:W-:Y:S01]  /*04c0*/  UIADD3.X UR9, UPT, UPT, URZ, UR9, URZ, UP1, !UPT ;  /* 0x00000009ff097290 */ /* 0x000fe20008ffe4ff */
[C---:B------:R-:W-:Y:S02]  /*04d0*/  ISETP.EQ.AND P4, PT, R22.reuse, 0x10, PT ;  /* 0x000000101600780c */ /* 0x040fe40003f82270 */
[----:B------:R-:W-:Y:S01]  /*04e0*/  ISETP.EQ.AND P5, PT, R22, 0x14, PT ;  /* 0x000000141600780c */ /* 0x000fe20003fa2270 */
[----:B--2---:R-:W-:-:S03]  /*04f0*/  IMAD.WIDE.U32 R18, R17, R20, RZ ;  /* 0x0000001411127225 */ /* 0x004fc600078e00ff */
[----:B------:R-:W-:-:S09]  /*0500*/  IADD3 R18, P2, PT, R18, R13, RZ ;  /* 0x0000000d12127210 */ /* 0x000fd20007f5e0ff */
[----:B------:R-:W-:Y:S01]  /*0510*/  @P5 MOV R12, R18 ;  /* 0x00000012000c5202 */ /* 0x000fe20000000f00 */
[----:B------:R-:W-:Y:S01]  /*0520*/  IMAD.X R13, R19, 0x1, R21, P2 ;  /* 0x00000001130d7824 */ /* 0x000fe200010e0615 */
[C---:B------:R-:W-:Y:S01]  /*0530*/  ISETP.EQ.AND P2, PT, R22.reuse, 0x8, PT ;  /* 0x000000081600780c */ /* 0x040fe20003f42270 */
[--C-:B------:R-:W-:Y:S02]  /*0540*/  @P0 IMAD.MOV.U32 R7, RZ, RZ, R18.reuse ;  /* 0x000000ffff070224 */ /* 0x100fe400078e0012 */
[--C-:B------:R-:W-:Y:S02]  /*0550*/  @P1 IMAD.MOV.U32 R8, RZ, RZ, R18.reuse ;  /* 0x000000ffff081224 */ /* 0x100fe400078e0012 */
[--C-:B------:R-:W-:Y:S02]  /*0560*/  @P3 IMAD.MOV.U32 R10, RZ, RZ, R18.reuse ;  /* 0x000000ffff0a3224 */ /* 0x100fe400078e0012 */
[----:B------:R-:W-:Y:S02]  /*0570*/  @P4 IMAD.MOV.U32 R11, RZ, RZ, R18 ;  /* 0x000000ffff0b4224 */ /* 0x000fe400078e0012 */
[----:B------:R-:W-:-:S04]  /*0580*/  VIADD R22, R22, 0x4 ;  /* 0x0000000416167836 */ /* 0x000fc80000000000 */
[----:B------:R-:W-:Y:S01]  /*0590*/  @P2 IMAD.MOV.U32 R9, RZ, RZ, R18 ;  /* 0x000000ffff092224 */ /* 0x000fe200078e0012 */
[----:B------:R-:W-:Y:S06]  /*05a0*/  BRA.U UP0, `(.L_x_5) ;  /* 0xfffffffd00a07547 */ /* 0x000fec000b83ffff */
[----:B------:R-:W-:-:S04]  /*05b0*/  SHF.R.U32.HI R16, RZ, 0x17, R2 ;  /* 0x00000017ff107819 */ /* 0x000fc80000011602 */
[C---:B------:R-:W-:Y:S02]  /*05c0*/  LOP3.LUT R17, R16.reuse, 0xe0, RZ, 0xc0, !PT ;  /* 0x000000e010117812 */ /* 0x040fe400078ec0ff */
[----:B------:R-:W-:-:S03]  /*05d0*/  LOP3.LUT P6, RZ, R16, 0x1f, RZ, 0xc0, !PT ;  /* 0x0000001f10ff7812 */ /* 0x000fc600078cc0ff */
[----:B------:R-:W-:-:S05]  /*05e0*/  VIADD R17, R17, 0xffffff80 ;  /* 0xffffff8011117836 */ /* 0x000fca0000000000 */
[----:B------:R-:W-:-:S05]  /*05f0*/  SHF.R.U32.HI R17, RZ, 0x5, R17 ;  /* 0x00000005ff117819 */ /* 0x000fca0000011611 */
[----:B------:R-:W-:-:S05]  /*0600*/  IMAD.U32 R21, R17, -0x4, RZ ;  /* 0xfffffffc11157824 */ /* 0x000fca00078e00ff */
[C---:B------:R-:W-:Y:S02]  /*0610*/  ISETP.EQ.AND P3, PT, R21.reuse, -0x18, PT ;  /* 0xffffffe81500780c */ /* 0x040fe40003f62270 */
[C---:B------:R-:W-:Y:S02]  /*0620*/  ISETP.EQ.AND P4, PT, R21.reuse, -0x14, PT ;  /* 0xffffffec1500780c */ /* 0x040fe40003f82270 */
[C---:B------:R-:W-:Y:S02]  /*0630*/  ISETP.EQ.AND P0, PT, R21.reuse, -0x10, PT ;  /* 0xfffffff01500780c */ /* 0x040fe40003f02270 */
[C---:B------:R-:W-:Y:S02]  /*0640*/  ISETP.EQ.AND P1, PT, R21.reuse, -0xc, PT ;  /* 0xfffffff41500780c */ /* 0x040fe40003f22270 */
[C---:B------:R-:W-:Y:S02]  /*0650*/  ISETP.EQ.AND P2, PT, R21.reuse, -0x8, PT ;  /* 0xfffffff81500780c */ /* 0x040fe40003f42270 */
[----:B------:R-:W-:-:S03]  /*0660*/  ISETP.EQ.AND P5, PT, R21, 0x4, PT ;  /* 0x000000041500780c */ /* 0x000fc60003fa2270 */
[--C-:B------:R-:W-:Y:S01]  /*0670*/  @P3 IMAD.MOV.U32 R20, RZ, RZ, R7.reuse ;  /* 0x000000ffff143224 */ /* 0x100fe200078e0007 */
[C---:B------:R-:W-:Y:S01]  /*0680*/  ISETP.EQ.AND P3, PT, R21.reuse, -0x4, PT ;  /* 0xfffffffc1500780c */ /* 0x040fe20003f62270 */
[----:B------:R-:W-:Y:S02]  /*0690*/  @P4 IMAD.MOV.U32 R17, RZ, RZ, R7 ;  /* 0x000000ffff114224 */ /* 0x000fe400078e0007 */
[--C-:B------:R-:W-:Y:S01]  /*06a0*/  @P4 IMAD.MOV.U32 R20, RZ, RZ, R8.reuse ;  /* 0x000000ffff144224 */ /* 0x100fe200078e0008 */
[----:B------:R-:W-:Y:S01]  /*06b0*/  ISETP.EQ.AND P4, PT, R21, RZ, PT ;  /* 0x000000ff1500720c */ /* 0x000fe20003f82270 */
[----:B------:R-:W-:Y:S01]  /*06c0*/  @P0 IMAD.MOV.U32 R17, RZ, RZ, R8 ;  /* 0x000000ffff110224 */ /* 0x000fe200078e0008 */
[----:B------:R-:W-:Y:S01]  /*06d0*/  @P1 MOV R17, R9 ;  /* 0x0000000900111202 */ /* 0x000fe20000000f00 */
[----:B------:R-:W-:Y:S02]  /*06e0*/  @P2 IMAD.MOV.U32 R17, RZ, RZ, R10 ;  /* 0x000000ffff112224 */ /* 0x000fe400078e000a */
[----:B------:R-:W-:-:S02]  /*06f0*/  @P0 IMAD.MOV.U32 R20, RZ, RZ, R9 ;  /* 0x000000ffff140224 */ /* 0x000fc400078e0009 */
[----:B------:R-:W-:Y:S02]  /*0700*/  @P1 IMAD.MOV.U32 R20, RZ, RZ, R10 ;  /* 0x000000ffff141224 */ /* 0x000fe400078e000a */
[--C-:B------:R-:W-:Y:S02]  /*0710*/  @P3 IMAD.MOV.U32 R17, RZ, RZ, R11.reuse ;  /* 0x000000ffff113224 */ /* 0x100fe400078e000b */
[----:B------:R-:W-:Y:S02]  /*0720*/  @P2 IMAD.MOV.U32 R20, RZ, RZ, R11 ;  /* 0x000000ffff142224 */ /* 0x000fe400078e000b */
[--C-:B------:R-:W-:Y:S02]  /*0730*/  @P4 IMAD.MOV.U32 R17, RZ, RZ, R12.reuse ;  /* 0x000000ffff114224 */ /* 0x100fe400078e000c */
[----:B------:R-:W-:Y:S02]  /*0740*/  @P5 IMAD.MOV.U32 R17, RZ, RZ, R13 ;  /* 0x000000ffff115224 */ /* 0x000fe400078e000d */
[----:B------:R-:W-:-:S02]  /*0750*/  @P3 IMAD.MOV.U32 R20, RZ, RZ, R12 ;  /* 0x000000ffff143224 */ /* 0x000fc400078e000c */
[----:B------:R-:W-:Y:S01]  /*0760*/  @P4 IMAD.MOV.U32 R20, RZ, RZ, R13 ;  /* 0x000000ffff144224 */ /* 0x000fe200078e000d */
[----:B------:R-:W-:Y:S01]  /*0770*/  MOV R18, R17 ;  /* 0x0000001100127202 */ /* 0x000fe20000000f00 */
[----:B------:R-:W-:Y:S06]  /*0780*/  @!P6 BRA `(.L_x_6) ;  /* 0x00000000002ce947 */ /* 0x000fec0003800000 */
[----:B------:R-:W-:Y:S01]  /*0790*/  @P0 IMAD.MOV.U32 R19, RZ, RZ, R7 ;  /* 0x000000ffff130224 */ /* 0x000fe200078e0007 */
[----:B------:R-:W-:Y:S01]  /*07a0*/  ISETP.EQ.AND P0, PT, R21, 0x8, PT ;  /* 0x000000081500780c */ /* 0x000fe20003f02270 */
[----:B------:R-:W-:Y:S01]  /*07b0*/  @P1 IMAD.MOV.U32 R19, RZ, RZ, R8 ;  /* 0x000000ffff131224 */ /* 0x000fe200078e0008 */
[----:B------:R-:W-:Y:S01]  /*07c0*/  LOP3.LUT R17, R16, 0x1f, RZ, 0xc0, !PT ;  /* 0x0000001f10117812 */ /* 0x000fe200078ec0ff */
[----:B------:R-:W-:Y:S02]  /*07d0*/  @P2 IMAD.MOV.U32 R19, RZ, RZ, R9 ;  /* 0x000000ffff132224 */ /* 0x000fe400078e0009 */
[----:B------:R-:W-:Y:S01]  /*07e0*/  @P3 IMAD.MOV.U32 R19, RZ, RZ, R10 ;  /* 0x000000ffff133224 */ /* 0x000fe200078e000a */
[----:B------:R-:W-:Y:S01]  /*07f0*/  SHF.L.W.U32.HI R20, R18, R17, R20 ;  /* 0x0000001112147219 */ /* 0x000fe20000010e14 */
[----:B------:R-:W-:Y:S02]  /*0800*/  @P4 IMAD.MOV.U32 R19, RZ, RZ, R11 ;  /* 0x000000ffff134224 */ /* 0x000fe400078e000b */
[----:B------:R-:W-:-:S04]  /*0810*/  @P5 IMAD.MOV.U32 R19, RZ, RZ, R12 ;  /* 0x000000ffff135224 */ /* 0x000fc800078e000c */
[----:B------:R-:W-:-:S05]  /*0820*/  @P0 IMAD.MOV.U32 R19, RZ, RZ, R13 ;  /* 0x000000ffff130224 */ /* 0x000fca00078e000d */
[----:B------:R-:W-:-:S07]  /*0830*/  SHF.L.W.U32.HI R18, R19, R17, R18 ;  /* 0x0000001113127219 */ /* 0x000fce0000010e12 */
.L_x_6:
[C---:B------:R-:W-:Y:S01]  /*0840*/  SHF.L.W.U32.HI R13, R18.reuse, 0x2, R20 ;  /* 0x00000002120d7819 */ /* 0x040fe20000010e14 */
[----:B------:R-:W-:Y:S01]  /*0850*/  IMAD.SHL.U32 R16, R18, 0x4, RZ ;  /* 0x0000000412107824 */ /* 0x000fe200078e00ff */
[----:B------:R-:W-:Y:S01]  /*0860*/  UMOV UR4, 0x54442d19 ;  /* 0x54442d1900047882 */ /* 0x000fe20000000000 */
[----:B------:R-:W-:Y:S01]  /*0870*/  UMOV UR5, 0x3bf921fb ;  /* 0x3bf921fb00057882 */ /* 0x000fe20000000000 */
[----:B------:R-:W-:Y:S02]  /*0880*/  SHF.R.S32.HI R17, RZ, 0x1f, R13 ;  /* 0x0000001fff117819 */ /* 0x000fe4000001140d */
[----:B------:R-:W-:Y:S02]  /*0890*/  ISETP.GE.AND P0, PT, R2, RZ, PT ;  /* 0x000000ff0200720c */ /* 0x000fe40003f06270 */
[C---:B------:R-:W-:Y:S02]  /*08a0*/  LOP3.LUT R16, R17.reuse, R16, RZ, 0x3c, !PT ;  /* 0x0000001011107212 */ /* 0x040fe400078e3cff */
[----:B------:R-:W-:-:S02]  /*08b0*/  LOP3.LUT R17, R17, R13, RZ, 0x3c, !PT ;  /* 0x0000000d11117212 */ /* 0x000fc400078e3cff */
[----:B------:R-:W-:Y:S02]  /*08c0*/  SHF.R.U32.HI R20, RZ, 0x1e, R20 ;  /* 0x0000001eff147819 */ /* 0x000fe40000011614 */
[C---:B------:R-:W-:Y:S02]  /*08d0*/  LOP3.LUT R21, R13.reuse, R2, RZ, 0x3c, !PT ;  /* 0x000000020d157212 */ /* 0x040fe400078e3cff */
[----:B------:R-:W0:Y:S01]  /*08e0*/  I2F.F64.S64 R16, R16 ;  /* 0x0000001000107312 */ /* 0x000e220000301c00 */
[----:B------:R-:W-:Y:S02]  /*08f0*/  LEA.HI R20, R13, R20, RZ, 0x1 ;  /* 0x000000140d147211 */ /* 0x000fe400078f08ff */
[----:B------:R-:W-:Y:S02]  /*0900*/  ISETP.GE.AND P1, PT, R21, RZ, PT ;  /* 0x000000ff1500720c */ /* 0x000fe40003f26270 */
[----:B------:R-:W-:-:S05]  /*0910*/  IADD3 R13, PT, PT, -R20, RZ, RZ ;  /* 0x000000ff140d7210 */ /* 0x000fca0007ffe1ff */
[----:B------:R-:W-:Y:S01]  /*0920*/  @!P0 IMAD.MOV.U32 R20, RZ, RZ, R13 ;  /* 0x000000ffff148224 */ /* 0x000fe200078e000d */
[----:B0-----:R-:W-:-:S10]  /*0930*/  DMUL R18, R16, UR4 ;  /* 0x0000000410127c28 */ /* 0x001fd40008000000 */
[----:B------:R-:W0:Y:S02]  /*0940*/  F2F.F32.F64 R18, R18 ;  /* 0x0000001200127310 */ /* 0x000e240000301000 */
[----:B0-----:R-:W-:-:S07]  /*0950*/  FSEL R16, -R18, R18, !P1 ;  /* 0x0000001212107208 */ /* 0x001fce0004800100 */
.L_x_4:
[----:B------:R-:W-:Y:S01]  /*0960*/  LOP3.LUT R19, R20, 0x1, RZ, 0xc0, !PT ;  /* 0x0000000114137812 */ /* 0x000fe200078ec0ff */
[----:B------:R-:W-:Y:S02]  /*0970*/  IMAD.MOV.U32 R13, RZ, RZ, 0x37cbac00 ;  /* 0x37cbac00ff0d7424 */ /* 0x000fe400078e00ff */
[----:B------:R-:W-:Y:S01]  /*0980*/  FMUL R17, R16, R16 ;  /* 0x0000001010117220 */ /* 0x000fe20000400000 */
[----:B------:R-:W-:Y:S01]  /*0990*/  VIADD R22, R20, 0x1 ;  /* 0x0000000114167836 */ /* 0x000fe20000000000 */
[----:B------:R-:W-:Y:S01]  /*09a0*/  ISETP.NE.U32.AND P0, PT, R19, 0x1, PT ;  /* 0x000000011300780c */ /* 0x000fe20003f05070 */
[----:B------:R-:W-:Y:S02]  /*09b0*/  IMAD.MOV.U32 R19, RZ, RZ, 0x3c0885e4 ;  /* 0x3c0885e4ff137424 */ /* 0x000fe400078e00ff */
[----:B------:R-:W-:Y:S01]  /*09c0*/  FFMA R18, R17, R13, -0.0013887860113754868507 ;  /* 0xbab607ed11127423 */ /* 0x000fe2000000000d */
[----:B------:R-:W-:Y:S01]  /*09d0*/  IMAD.MOV.U32 R21, RZ, RZ, 0x3e2aaaa8 ;  /* 0x3e2aaaa8ff157424 */ /* 0x000fe200078e00ff */
[----:B------:R-:W-:Y:S01]  /*09e0*/  FSETP.GE.AND P2, PT, |R2|, 105615, PT ;  /* 0x47ce47800200780b */ /* 0x000fe20003f46200 */
[----:B------:R-:W-:Y:S01]  /*09f0*/  IMAD.MOV.U32 R23, RZ, RZ, R6 ;  /* 0x000000ffff177224 */ /* 0x000fe200078e0006 */
[----:B------:R-:W-:-:S02]  /*0a00*/  FSEL R20, R19, 0.041666727513074874878, !P0 ;  /* 0x3d2aaabb13147808 */ /* 0x000fc40004000000 */
[----:B------:R-:W-:Y:S02]  /*0a10*/  FSEL R18, R18, -0.00019574658654164522886, P0 ;  /* 0xb94d415312127808 */ /* 0x000fe40000000000 */
[----:B------:R-:W-:Y:S02]  /*0a20*/  LOP3.LUT P1, RZ, R22, 0x2, RZ, 0xc0, !PT ;  /* 0x0000000216ff7812 */ /* 0x000fe4000782c0ff */
[----:B------:R-:W-:Y:S01]  /*0a30*/  FSEL R16, R16, 1, !P0 ;  /* 0x3f80000010107808 */ /* 0x000fe20004000000 */
[----:B------:R-:W-:Y:S01]  /*0a40*/  FFMA R18, R17, R18, R20 ;  /* 0x0000001211127223 */ /* 0x000fe20000000014 */
[----:B------:R-:W-:-:S03]  /*0a50*/  FSEL R19, -R21, -0.4999999701976776123, !P0 ;  /* 0xbeffffff15137808 */ /* 0x000fc60004000100 */
[C---:B------:R-:W-:Y:S02]  /*0a60*/  FFMA R21, R17.reuse, R16, RZ ;  /* 0x0000001011157223 */ /* 0x040fe400000000ff */
[----:B------:R-:W-:-:S04]  /*0a70*/  FFMA R18, R17, R18, R19 ;  /* 0x0000001211127223 */ /* 0x000fc80000000013 */
[----:B------:R-:W-:Y:S01]  /*0a80*/  FFMA R21, R21, R18, R16 ;  /* 0x0000001215157223 */ /* 0x000fe20000000010 */
[----:B------:R-:W-:-:S03]  /*0a90*/  IMAD.MOV.U32 R16, RZ, RZ, R3 ;  /* 0x000000ffff107224 */ /* 0x000fc600078e0003 */
[----:B------:R-:W-:Y:S01]  /*0aa0*/  @P1 FADD R21, RZ, -R21 ;  /* 0x80000015ff151221 */ /* 0x000fe20000000000 */
[----:B------:R-:W-:Y:S06]  /*0ab0*/  @!P2 BRA `(.L_x_7) ;  /* 0x000000040074a947 */ /* 0x000fec0003800000 */
[----:B------:R-:W-:-:S13]  /*0ac0*/  FSETP.NEU.AND P0, PT, |R2|, +INF , PT ;  /* 0x7f8000000200780b */ /* 0x000fda0003f0d200 */
[----:B------:R-:W-:Y:S01]  /*0ad0*/  @!P0 FMUL R16, RZ, R2 ;  /* 0x00000002ff108220 */ /* 0x000fe20000400000 */
[----:B------:R-:W-:Y:S01]  /*0ae0*/  @!P0 IMAD.MOV.U32 R23, RZ, RZ, RZ ;  /* 0x000000ffff178224 */ /* 0x000fe200078e00ff */
[----:B------:R-:W-:Y:S06]  /*0af0*/  @!P0 BRA `(.L_x_7) ;  /* 0x0000000400648947 */ /* 0x000fec0003800000 */
[----:B------:R-:W-:Y:S01]  /*0b00*/  SHF.L.U32 R16, R2, 0x8, RZ ;  /* 0x0000000802107819 */ /* 0x000fe200000006ff */
[----:B------:R-:W-:Y:S01]  /*0b10*/  IMAD.MOV.U32 R23, RZ, RZ, RZ ;  /* 0x000000ffff177224 */ /* 0x000fe200078e00ff */
[----:B------:R-:W0:Y:S01]  /*0b20*/  LDCU.64 UR8, c[0x4][URZ] ;  /* 0x01000000ff0877ac */ /* 0x000e220008000a00 */
[----:B------:R-:W-:Y:S01]  /*0b30*/  IMAD.MOV.U32 R25, RZ, RZ, RZ ;  /* 0x000000ffff197224 */ /* 0x000fe200078e00ff */
[----:B------:R-:W-:Y:S01]  /*0b40*/  LOP3.LUT R27, R16, 0x80000000, RZ, 0xfc, !PT ;  /* 0x80000000101b7812 */ /* 0x000fe200078efcff */
[----:B------:R-:W-:Y:S01]  /*0b50*/  IMAD.MOV.U32 R20, RZ, RZ, RZ ;  /* 0x000000ffff147224 */ /* 0x000fe200078e00ff */
[----:B------:R-:W-:-:S06]  /*0b60*/  UMOV UR4, URZ ;  /* 0x000000ff00047c82 */ /* 0x000fcc0008000000 */
.L_x_8:
        /* <DEDUP_REMOVED lines=13> */
[----:B------:R-:W-:-:S05]  /*0c40*/  IADD3 R18, P2, PT, R18, R23, RZ ;  /* 0x0000001712127210 */ /* 0x000fca0007f5e0ff */
[----:B------:R-:W-:Y:S01]  /*0c50*/  IMAD.X R23, R19, 0x1, R25, P2 ;  /* 0x0000000113177824 */ /* 0x000fe200010e0619 */
[----:B------:R-:W-:Y:S01]  /*0c60*/  ISETP.EQ.AND P2, PT, R20, 0x8, PT ;  /* 0x000000081400780c */ /* 0x000fe20003f42270 */
[--C-:B------:R-:W-:Y:S02]  /*0c70*/  @P0 IMAD.MOV.U32 R7, RZ, RZ, R18.reuse ;  /* 0x000000ffff070224 */ /* 0x100fe400078e0012 */
[--C-:B------:R-:W-:Y:S02]  /*0c80*/  @P1 IMAD.MOV.U32 R8, RZ, RZ, R18.reuse ;  /* 0x000000ffff081224 */ /* 0x100fe400078e0012 */
[--C-:B------:R-:W-:Y:S02]  /*0c90*/  @P3 IMAD.MOV.U32 R10, RZ, RZ, R18.reuse ;  /* 0x000000ffff0a3224 */ /* 0x100fe400078e0012 */
[--C-:B------:R-:W-:Y:S02]  /*0ca0*/  @P4 IMAD.MOV.U32 R11, RZ, RZ, R18.reuse ;  /* 0x000000ffff0b4224 */ /* 0x100fe400078e0012 */
[----:B------:R-:W-:-:S02]  /*0cb0*/  @P5 IMAD.MOV.U32 R12, RZ, RZ, R18 ;  /* 0x000000ffff0c5224 */ /* 0x000fc400078e0012 */
[----:B------:R-:W-:Y:S02]  /*0cc0*/  VIADD R20, R20, 0x4 ;  /* 0x0000000414147836 */ /* 0x000fe40000000000 */
[----:B------:R-:W-:Y:S01]  /*0cd0*/  @P2 MOV R9, R18 ;  /* 0x0000001200092202 */ /* 0x000fe20000000f00 */
        /* <DEDUP_REMOVED lines=15> */
[----:B------:R-:W-:Y:S01]  /*0dd0*/  @P4 IMAD.MOV.U32 R16, RZ, RZ, R7 ;  /* 0x000000ffff104224 */ /* 0x000fe200078e0007 */
[----:B------:R-:W-:Y:S01]  /*0de0*/  @P4 MOV R20, R8 ;  /* 0x0000000800144202 */ /* 0x000fe20000000f00 */
[----:B------:R-:W-:Y:S01]  /*0df0*/  @P0 IMAD.MOV.U32 R16, RZ, RZ, R8 ;  /* 0x000000ffff100224 */ /* 0x000fe200078e0008 */
[----:B------:R-:W-:Y:S01]  /*0e00*/  ISETP.EQ.AND P4, PT, R19, RZ, PT ;  /* 0x000000ff1300720c */ /* 0x000fe20003f82270 */
[--C-:B------:R-:W-:Y:S02]  /*0e10*/  @P0 IMAD.MOV.U32 R20, RZ, RZ, R9.reuse ;  /* 0x000000ffff140224 */ /* 0x100fe400078e0009 */
[----:B------:R-:W-:Y:S02]  /*0e20*/  @P1 IMAD.MOV.U32 R16, RZ, RZ, R9 ;  /* 0x000000ffff101224 */ /* 0x000fe400078e0009 */
[----:B------:R-:W-:-:S02]  /*0e30*/  @P1 IMAD.MOV.U32 R20, RZ, RZ, R10 ;  /* 0x000000ffff141224 */ /* 0x000fc400078e000a */
[----:B------:R-:W-:Y:S02]  /*0e40*/  @P2 IMAD.MOV.U32 R16, RZ, RZ, R10 ;  /* 0x000000ffff102224 */ /* 0x000fe400078e000a */
[--C-:B------:R-:W-:Y:S02]  /*0e50*/  @P2 IMAD.MOV.U32 R20, RZ, RZ, R11.reuse ;  /* 0x000000ffff142224 */ /* 0x100fe400078e000b */
[----:B------:R-:W-:Y:S02]  /*0e60*/  @P3 IMAD.MOV.U32 R16, RZ, RZ, R11 ;  /* 0x000000ffff103224 */ /* 0x000fe400078e000b */
[----:B------:R-:W-:Y:S01]  /*0e70*/  @P3 IMAD.MOV.U32 R20, RZ, RZ, R12 ;  /* 0x000000ffff143224 */ /* 0x000fe200078e000c */
[----:B------:R-:W-:Y:S01]  /*0e80*/  @P4 MOV R16, R12 ;  /* 0x0000000c00104202 */ /* 0x000fe20000000f00 */
[--C-:B------:R-:W-:Y:S02]  /*0e90*/  @P4 IMAD.MOV.U32 R20, RZ, RZ, R23.reuse ;  /* 0x000000ffff144224 */ /* 0x100fe400078e0017 */
[----:B------:R-:W-:Y:S01]  /*0ea0*/  @P5 IMAD.MOV.U32 R16, RZ, RZ, R23 ;  /* 0x000000ffff105224 */ /* 0x000fe200078e0017 */
        /* <DEDUP_REMOVED lines=8> */
[----:B------:R-:W-:Y:S01]  /*0f30*/  @P4 IMAD.MOV.U32 R17, RZ, RZ, R11 ;  /* 0x000000ffff114224 */ /* 0x000fe200078e000b */
[----:B------:R-:W-:-:S05]  /*0f40*/  @P5 MOV R17, R12 ;  /* 0x0000000c00115202 */ /* 0x000fca0000000f00 */
[----:B------:R-:W-:-:S05]  /*0f50*/  @P0 IMAD.MOV.U32 R17, RZ, RZ, R23 ;  /* 0x000000ffff110224 */ /* 0x000fca00078e0017 */
[----:B------:R-:W-:-:S07]  /*0f60*/  SHF.L.W.U32.HI R16, R17, R19, R16 ;  /* 0x0000001311107219 */ /* 0x000fce0000010e10 */
.L_x_9:
        /* <DEDUP_REMOVED lines=12> */
[----:B------:R-:W-:-:S03]  /*1030*/  ISETP.GE.AND P0, PT, R22, RZ, PT ;  /* 0x000000ff1600720c */ /* 0x000fc60003f06270 */
[----:B------:R-:W-:-:S04]  /*1040*/  IMAD.MOV R20, RZ, RZ, -R23 ;  /* 0x000000ffff147224 */ /* 0x000fc800078e0a17 */
[----:B------:R-:W-:Y:S01]  /*1050*/  @!P1 IMAD.MOV.U32 R23, RZ, RZ, R20 ;  /* 0x000000ffff179224 */ /* 0x000fe200078e0014 */
[----:B0-----:R-:W-:-:S10]  /*1060*/  DMUL R18, R16, UR4 ;  /* 0x0000000410127c28 */ /* 0x001fd40008000000 */
[----:B------:R-:W0:Y:S02]  /*1070*/  F2F.F32.F64 R18, R18 ;  /* 0x0000001200127310 */ /* 0x000e240000301000 */
[----:B0-----:R-:W-:-:S07]  /*1080*/  FSEL R16, -R18, R18, !P0 ;  /* 0x0000001212107208 */ /* 0x001fce0004000100 */
.L_x_7:
[----:B------:R-:W-:Y:S01]  /*1090*/  FMUL R17, R16, R16 ;  /* 0x0000001010117220 */ /* 0x000fe20000400000 */
[C---:B------:R-:W-:Y:S01]  /*10a0*/  LOP3.LUT R19, R23.reuse, 0x1, RZ, 0xc0, !PT ;  /* 0x0000000117137812 */ /* 0x040fe200078ec0ff */
[----:B------:R-:W-:Y:S01]  /*10b0*/  IMAD.MOV.U32 R22, RZ, RZ, 0x3d2aaabb ;  /* 0x3d2aaabbff167424 */ /* 0x000fe200078e00ff */
[----:B------:R-:W-:Y:S01]  /*10c0*/  LOP3.LUT P1, RZ, R23, 0x2, RZ, 0xc0, !PT ;  /* 0x0000000217ff7812 */ /* 0x000fe2000782c0ff */
[----:B------:R-:W-:Y:S01]  /*10d0*/  FFMA R18, R17, R13, -0.0013887860113754868507 ;  /* 0xbab607ed11127423 */ /* 0x000fe2000000000d */
[----:B------:R-:W-:Y:S01]  /*10e0*/  ISETP.NE.U32.AND P0, PT, R19, 0x1, PT ;  /* 0x000000011300780c */ /* 0x000fe20003f05070 */
[----:B------:R-:W-:Y:S01]  /*10f0*/  IMAD.MOV.U32 R20, RZ, RZ, 0x3effffff ;  /* 0x3effffffff147424 */ /* 0x000fe200078e00ff */
[----:B------:R-:W-:Y:S02]  /*1100*/  FSETP.GE.AND P2, PT, |R2|, 105615, PT ;  /* 0x47ce47800200780b */ /* 0x000fe40003f46200 */
[----:B------:R-:W-:Y:S02]  /*1110*/  FSEL R18, R18, -0.00019574658654164522886, !P0 ;  /* 0xb94d415312127808 */ /* 0x000fe40004000000 */
[----:B------:R-:W-:-:S02]  /*1120*/  FSEL R22, R22, 0.0083327032625675201416, !P0 ;  /* 0x3c0885e416167808 */ /* 0x000fc40004000000 */
[----:B------:R-:W-:Y:S02]  /*1130*/  FSEL R16, R16, 1, P0 ;  /* 0x3f80000010107808 */ /* 0x000fe40000000000 */
[----:B------:R-:W-:Y:S01]  /*1140*/  FSEL R23, -R20, -0.16666662693023681641, !P0 ;  /* 0xbe2aaaa814177808 */ /* 0x000fe20004000100 */
[C---:B------:R-:W-:Y:S02]  /*1150*/  FFMA R18, R17.reuse, R18, R22 ;  /* 0x0000001211127223 */ /* 0x040fe40000000016 */
[C---:B------:R-:W-:Y:S02]  /*1160*/  FFMA R19, R17.reuse, R16, RZ ;  /* 0x0000001011137223 */ /* 0x040fe400000000ff */
[----:B------:R-:W-:Y:S01]  /*1170*/  FFMA R18, R17, R18, R23 ;  /* 0x0000001211127223 */ /* 0x000fe20000000017 */
[----:B------:R-:W-:-:S03]  /*1180*/  IMAD.MOV.U32 R23, RZ, RZ, R6 ;  /* 0x000000ffff177224 */ /* 0x000fc600078e0006 */
[----:B------:R-:W-:-:S04]  /*1190*/  FFMA R16, R19, R18, R16 ;  /* 0x0000001213107223 */ /* 0x000fc80000000010 */
[----:B------:R-:W-:-:S04]  /*11a0*/  @P1 FADD R16, RZ, -R16 ;  /* 0x80000010ff101221 */ /* 0x000fc80000000000 */
[----:B------:R-:W-:Y:S01]  /*11b0*/  FMUL R17, R5, R16 ;  /* 0x0000001005117220 */ /* 0x000fe20000400000 */
[----:B------:R-:W-:-:S03]  /*11c0*/  MOV R16, R3 ;  /* 0x0000000300107202 */ /* 0x000fc60000000f00 */
[----:B------:R-:W-:Y:S01]  /*11d0*/  FFMA R21, R4, R21, -R17 ;  /* 0x0000001504157223 */ /* 0x000fe20000000811 */
[----:B------:R-:W-:Y:S06]  /*11e0*/  @!P2 BRA `(.L_x_10) ;  /* 0x000000040070a947 */ /* 0x000fec0003800000 */
[----:B------:R-:W-:-:S13]  /*11f0*/  FSETP.NEU.AND P0, PT, |R2|, +INF , PT ;  /* 0x7f8000000200780b */ /* 0x000fda0003f0d200 */
[----:B------:R-:W-:Y:S01]  /*1200*/  @!P0 FMUL R16, RZ, R2 ;  /* 0x00000002ff108220 */ /* 0x000fe20000400000 */
[----:B------:R-:W-:Y:S01]  /*1210*/  @!P0 IMAD.MOV.U32 R23, RZ, RZ, RZ ;  /* 0x000000ffff178224 */ /* 0x000fe200078e00ff */
[----:B------:R-:W-:Y:S06]  /*1220*/  @!P0 BRA `(.L_x_10) ;  /* 0x0000000400608947 */ /* 0x000fec0003800000 */
[----:B------:R-:W-:Y:S01]  /*1230*/  IMAD.SHL.U32 R16, R2, 0x100, RZ ;  /* 0x0000010002107824 */ /* 0x000fe200078e00ff */
[----:B------:R-:W-:Y:S01]  /*1240*/  CS2R R22, SRZ ;  /* 0x0000000000167805 */ /* 0x000fe2000001ff00 */
[----:B------:R-:W-:Y:S01]  /*1250*/  IMAD.MOV.U32 R25, RZ, RZ, RZ ;  /* 0x000000ffff197224 */ /* 0x000fe200078e00ff */
[----:B------:R-:W0:Y:S02]  /*1260*/  LDCU.64 UR8, c[0x4][URZ] ;  /* 0x01000000ff0877ac */ /* 0x000e240008000a00 */
[----:B------:R-:W-:Y:S01]  /*1270*/  LOP3.LUT R27, R16, 0x80000000, RZ, 0xfc, !PT ;  /* 0x80000000101b7812 */ /* 0x000fe200078efcff */
[----:B------:R-:W-:-:S06]  /*1280*/  UMOV UR4, URZ ;  /* 0x000000ff00047c82 */ /* 0x000fcc0008000000 */
.L_x_11:
        /* <DEDUP_REMOVED lines=13> */
[----:B------:R-:W-:-:S04]  /*1360*/  IADD3 R18, P2, PT, R18, R23, RZ ;  /* 0x0000001712127210 */ /* 0x000fc80007f5e0ff */
        /* <DEDUP_REMOVED lines=22> */
[----:B------:R-:W-:Y:S02]  /*14d0*/  @P3 MOV R22, R7 ;  /* 0x0000000700163202 */ /* 0x000fe40000000f00 */
[----:B------:R-:W-:Y:S01]  /*14e0*/  @P4 IMAD.MOV.U32 R16, RZ, RZ, R7 ;  /* 0x000000ffff104224 */ /* 0x000fe200078e0007 */
[C---:B------:R-:W-:Y:S01]  /*14f0*/  ISETP.EQ.AND P3, PT, R19.reuse, -0x4, PT ;  /* 0xfffffffc1300780c */ /* 0x040fe20003f62270 */
[--C-:B------:R-:W-:Y:S01]  /*1500*/  @P4 IMAD.MOV.U32 R22, RZ, RZ, R8.reuse ;  /* 0x000000ffff164224 */ /* 0x100fe200078e0008 */
[----:B------:R-:W-:Y:S01]  /*1510*/  ISETP.EQ.AND P4, PT, R19, RZ, PT ;  /* 0x000000ff1300720c */ /* 0x000fe20003f82270 */
[----:B------:R-:W-:Y:S02]  /*1520*/  @P0 IMAD.MOV.U32 R16, RZ, RZ, R8 ;  /* 0x000000ffff100224 */ /* 0x000fe400078e0008 */
[--C-:B------:R-:W-:Y:S02]  /*1530*/  @P0 IMAD.MOV.U32 R22, RZ, RZ, R9.reuse ;  /* 0x000000ffff160224 */ /* 0x100fe400078e0009 */
[----:B------:R-:W-:-:S02]  /*1540*/  @P1 IMAD.MOV.U32 R16, RZ, RZ, R9 ;  /* 0x000000ffff101224 */ /* 0x000fc400078e0009 */
[--C-:B------:R-:W-:Y:S01]  /*1550*/  @P1 IMAD.MOV.U32 R22, RZ, RZ, R10.reuse ;  /* 0x000000ffff161224 */ /* 0x100fe200078e000a */
[----:B------:R-:W-:Y:S01]  /*1560*/  @P2 MOV R22, R11 ;  /* 0x0000000b00162202 */ /* 0x000fe20000000f00 */
[----:B------:R-:W-:Y:S02]  /*1570*/  @P2 IMAD.MOV.U32 R16, RZ, RZ, R10 ;  /* 0x000000ffff102224 */ /* 0x000fe400078e000a */
[----:B------:R-:W-:Y:S02]  /*1580*/  @P3 IMAD.MOV.U32 R16, RZ, RZ, R11 ;  /* 0x000000ffff103224 */ /* 0x000fe400078e000b */
[--C-:B------:R-:W-:Y:S02]  /*1590*/  @P3 IMAD.MOV.U32 R22, RZ, RZ, R12.reuse ;  /* 0x000000ffff163224 */ /* 0x100fe400078e000c */
[----:B------:R-:W-:Y:S02]  /*15a0*/  @P4 IMAD.MOV.U32 R16, RZ, RZ, R12 ;  /* 0x000000ffff104224 */ /* 0x000fe400078e000c */
[----:B------:R-:W-:-:S02]  /*15b0*/  @P4 IMAD.MOV.U32 R22, RZ, RZ, R23 ;  /* 0x000000ffff164224 */ /* 0x000fc400078e0017 */
[----:B------:R-:W-:Y:S01]  /*15c0*/  @P5 IMAD.MOV.U32 R16, RZ, RZ, R23 ;  /* 0x000000ffff105224 */ /* 0x000fe200078e0017 */
[----:B------:R-:W-:Y:S06]  /*15d0*/  @!P6 BRA `(.L_x_12) ;  /* 0x00000000002ce947 */ /* 0x000fec0003800000 */
[----:B------:R-:W-:Y:S01]  /*15e0*/  @P0 IMAD.MOV.U32 R17, RZ, RZ, R7 ;  /* 0x000000ffff110224 */ /* 0x000fe200078e0007 */
[----:B------:R-:W-:Y:S01]  /*15f0*/  ISETP.EQ.AND P0, PT, R19, 0x8, PT ;  /* 0x000000081300780c */ /* 0x000fe20003f02270 */
[----:B------:R-:W-:Y:S01]  /*1600*/  @P1 IMAD.MOV.U32 R17, RZ, RZ, R8 ;  /* 0x000000ffff111224 */ /* 0x000fe200078e0008 */
[----:B------:R-:W-:Y:S01]  /*1610*/  @P2 MOV R17, R9 ;  /* 0x0000000900112202 */ /* 0x000fe20000000f00 */
[----:B------:R-:W-:Y:S01]  /*1620*/  @P3 IMAD.MOV.U32 R17, RZ, RZ, R10 ;  /* 0x000000ffff113224 */ /* 0x000fe200078e000a */
[----:B------:R-:W-:Y:S01]  /*1630*/  LOP3.LUT R19, R18, 0x1f, RZ, 0xc0, !PT ;  /* 0x0000001f12137812 */ /* 0x000fe200078ec0ff */
[----:B------:R-:W-:Y:S02]  /*1640*/  @P4 IMAD.MOV.U32 R17, RZ, RZ, R11 ;  /* 0x000000ffff114224 */ /* 0x000fe400078e000b */
[----:B------:R-:W-:Y:S01]  /*1650*/  @P5 IMAD.MOV.U32 R17, RZ, RZ, R12 ;  /* 0x000000ffff115224 */ /* 0x000fe200078e000c */
[----:B------:R-:W-:-:S05]  /*1660*/  SHF.L.W.U32.HI R22, R16, R19, R22 ;  /* 0x0000001310167219 */ /* 0x000fca0000010e16 */
[----:B------:R-:W-:-:S05]  /*1670*/  @P0 IMAD.MOV.U32 R17, RZ, RZ, R23 ;  /* 0x000000ffff110224 */ /* 0x000fca00078e0017 */
[----:B------:R-:W-:-:S07]  /*1680*/  SHF.L.W.U32.HI R16, R17, R19, R16 ;  /* 0x0000001311107219 */ /* 0x000fce0000010e10 */
.L_x_12:
        /* <DEDUP_REMOVED lines=18> */
.L_x_10:
[----:B------:R-:W-:Y:S01]  /*17b0*/  FMUL R17, R16, R16 ;  /* 0x0000001010117220 */ /* 0x000fe20000400000 */
[----:B------:R-:W-:Y:S02]  /*17c0*/  LOP3.LUT R19, R23, 0x1, RZ, 0xc0, !PT ;  /* 0x0000000117137812 */ /* 0x000fe400078ec0ff */
[----:B------:R-:W-:Y:S01]  /*17d0*/  MOV R22, 0x3c0885e4 ;  /* 0x3c0885e400167802 */ /* 0x000fe20000000f00 */
[----:B------:R-:W-:Y:S01]  /*17e0*/  FFMA R18, R17, R13, -0.0013887860113754868507 ;  /* 0xbab607ed11127423 */ /* 0x000fe2000000000d */
[----:B------:R-:W-:Y:S01]  /*17f0*/  ISETP.NE.U32.AND P0, PT, R19, 0x1, PT ;  /* 0x000000011300780c */ /* 0x000fe20003f05070 */
[----:B------:R-:W-:Y:S01]  /*1800*/  VIADD R19, R23, 0x1 ;  /* 0x0000000117137836 */ /* 0x000fe20000000000 */
[----:B------:R-:W-:Y:S01]  /*1810*/  FSETP.GE.AND P2, PT, |R2|, 105615, PT ;  /* 0x47ce47800200780b */ /* 0x000fe20003f46200 */
[----:B------:R-:W-:Y:S01]  /*1820*/  IMAD.MOV.U32 R23, RZ, RZ, 0x3e2aaaa8 ;  /* 0x3e2aaaa8ff177424 */ /* 0x000fe200078e00ff */
[----:B------:R-:W-:Y:S02]  /*1830*/  FSEL R18, R18, -0.00019574658654164522886, P0 ;  /* 0xb94d415312127808 */ /* 0x000fe40000000000 */
[----:B------:R-:W-:-:S02]  /*1840*/  FSEL R22, R22, 0.041666727513074874878, !P0 ;  /* 0x3d2aaabb16167808 */ /* 0x000fc40004000000 */
[----:B------:R-:W-:Y:S02]  /*1850*/  LOP3.LUT P1, RZ, R19, 0x2, RZ, 0xc0, !PT ;  /* 0x0000000213ff7812 */ /* 0x000fe4000782c0ff */
[----:B------:R-:W-:Y:S01]  /*1860*/  FSEL R16, R16, 1, !P0 ;  /* 0x3f80000010107808 */ /* 0x000fe20004000000 */
[----:B------:R-:W-:Y:S01]  /*1870*/  FFMA R18, R17, R18, R22 ;  /* 0x0000001211127223 */ /* 0x000fe20000000016 */
[----:B------:R-:W-:-:S03]  /*1880*/  FSEL R23, -R23, -0.4999999701976776123, !P0 ;  /* 0xbeffffff17177808 */ /* 0x000fc60004000100 */
[C---:B------:R-:W-:Y:S02]  /*1890*/  FFMA R19, R17.reuse, R16, RZ ;  /* 0x0000001011137223 */ /* 0x040fe400000000ff */
[----:B------:R-:W-:-:S04]  /*18a0*/  FFMA R18, R17, R18, R23 ;  /* 0x0000001211127223 */ /* 0x000fc80000000017 */
[----:B------:R-:W-:-:S04]  /*18b0*/  FFMA R16, R19, R18, R16 ;  /* 0x0000001213107223 */ /* 0x000fc80000000010 */
[----:B------:R-:W-:-:S04]  /*18c0*/  @P1 FADD R16, RZ, -R16 ;  /* 0x80000010ff101221 */ /* 0x000fc80000000000 */
[----:B------:R-:W-:Y:S01]  /*18d0*/  FMUL R5, R5, R16 ;  /* 0x0000001005057220 */ /* 0x000fe20000400000 */
[----:B------:R-:W-:Y:S06]  /*18e0*/  @!P2 BRA `(.L_x_13) ;  /* 0x000000040070a947 */ /* 0x000fec0003800000 */
[----:B------:R-:W-:-:S13]  /*18f0*/  FSETP.NEU.AND P0, PT, |R2|, +INF , PT ;  /* 0x7f8000000200780b */ /* 0x000fda0003f0d200 */
[----:B------:R-:W-:Y:S01]  /*1900*/  @!P0 FMUL R3, RZ, R2 ;  /* 0x00000002ff038220 */ /* 0x000fe20000400000 */
[----:B------:R-:W-:Y:S01]  /*1910*/  @!P0 IMAD.MOV.U32 R6, RZ, RZ, RZ ;  /* 0x000000ffff068224 */ /* 0x000fe200078e00ff */
[----:B------:R-:W-:Y:S06]  /*1920*/  @!P0 BRA `(.L_x_13) ;  /* 0x0000000400608947 */ /* 0x000fec0003800000 */
[----:B------:R-:W-:Y:S01]  /*1930*/  IMAD.SHL.U32 R3, R2, 0x100, RZ ;  /* 0x0000010002037824 */ /* 0x000fe200078e00ff */
[----:B------:R-:W0:Y:S01]  /*1940*/  LDCU.64 UR8, c[0x4][URZ] ;  /* 0x01000000ff0877ac */ /* 0x000e220008000a00 */
[----:B------:R-:W-:Y:S02]  /*1950*/  IMAD.MOV.U32 R23, RZ, RZ, RZ ;  /* 0x000000ffff177224 */ /* 0x000fe400078e00ff */
[----:B------:R-:W-:Y:S01]  /*1960*/  IMAD.MOV.U32 R25, RZ, RZ, RZ ;  /* 0x000000ffff197224 */ /* 0x000fe200078e00ff */
[----:B------:R-:W-:Y:S01]  /*1970*/  LOP3.LUT R27, R3, 0x80000000, RZ, 0xfc, !PT ;  /* 0x80000000031b7812 */ /* 0x000fe200078efcff */
[----:B------:R-:W-:Y:S01]  /*1980*/  IMAD.MOV.U32 R6, RZ, RZ, RZ ;  /* 0x000000ffff067224 */ /* 0x000fe200078e00ff */
[----:B------:R-:W-:-:S06]  /*1990*/  UMOV UR4, URZ ;  /* 0x000000ff00047c82 */ /* 0x000fcc0008000000 */
.L_x_14:
[----:B0-----:R-:W-:Y:S01]  /*19a0*/  MOV R16, UR8 ;  /* 0x0000000800107c02 */ /* 0x001fe20008000f00 */
        /* <DEDUP_REMOVED lines=10> */
[----:B------:R-:W-:-:S02]  /*1a50*/  ISETP.EQ.AND P4, PT, R6, 0x10, PT ;  /* 0x000000100600780c */ /* 0x000fc40003f82270 */
[C---:B------:R-:W-:Y:S01]  /*1a60*/  ISETP.EQ.AND P5, PT, R6.reuse, 0x14, PT ;  /* 0x000000140600780c */ /* 0x040fe20003fa2270 */
[----:B------:R-:W-:Y:S02]  /*1a70*/  VIADD R6, R6, 0x4 ;  /* 0x0000000406067836 */ /* 0x000fe40000000000 */
[----:B--2---:R-:W-:-:S03]  /*1a80*/  IMAD.WIDE.U32 R18, R16, R27, RZ ;  /* 0x0000001b10127225 */ /* 0x004fc600078e00ff */
[----:B------:R-:W-:-:S07]  /*1a90*/  IADD3 R3, P6, PT, R18, R23, RZ ;  /* 0x0000001712037210 */ /* 0x000fce0007fde0ff */
[----:B------:R-:W-:Y:S01]  /*1aa0*/  @P5 MOV R12, R3 ;  /* 0x00000003000c5202 */ /* 0x000fe20000000f00 */
[----:B------:R-:W-:Y:S02]  /*1ab0*/  IMAD.X R23, R19, 0x1, R25, P6 ;  /* 0x0000000113177824 */ /* 0x000fe400030e0619 */
[--C-:B------:R-:W-:Y:S02]  /*1ac0*/  @P0 IMAD.MOV.U32 R7, RZ, RZ, R3.reuse ;  /* 0x000000ffff070224 */ /* 0x100fe400078e0003 */
[--C-:B------:R-:W-:Y:S02]  /*1ad0*/  @P1 IMAD.MOV.U32 R8, RZ, RZ, R3.reuse ;  /* 0x000000ffff081224 */ /* 0x100fe400078e0003 */
[--C-:B------:R-:W-:Y:S02]  /*1ae0*/  @P2 IMAD.MOV.U32 R9, RZ, RZ, R3.reuse ;  /* 0x000000ffff092224 */ /* 0x100fe400078e0003 */
[--C-:B------:R-:W-:Y:S02]  /*1af0*/  @P3 IMAD.MOV.U32 R10, RZ, RZ, R3.reuse ;  /* 0x000000ffff0a3224 */ /* 0x100fe400078e0003 */
        /* <DEDUP_REMOVED lines=13> */
[----:B------:R-:W-:-:S03]  /*1bd0*/  ISETP.EQ.AND P5, PT, R17, RZ, PT ;  /* 0x000000ff1100720c */ /* 0x000fc60003fa2270 */
[--C-:B------:R-:W-:Y:S01]  /*1be0*/  @P3 IMAD.MOV.U32 R3, RZ, RZ, R7.reuse ;  /* 0x000000ffff033224 */ /* 0x100fe200078e0007 */
[C---:B------:R-:W-:Y:S01]  /*1bf0*/  ISETP.EQ.AND P3, PT, R17.reuse, -0x4, PT ;  /* 0xfffffffc1100780c */ /* 0x040fe20003f62270 */
[----:B------:R-:W-:Y:S02]  /*1c00*/  @P4 IMAD.MOV.U32 R6, RZ, RZ, R7 ;  /* 0x000000ffff064224 */ /* 0x000fe400078e0007 */
[--C-:B------:R-:W-:Y:S01]  /*1c10*/  @P4 IMAD.MOV.U32 R3, RZ, RZ, R8.reuse ;  /* 0x000000ffff034224 */ /* 0x100fe200078e0008 */
[----:B------:R-:W-:Y:S01]  /*1c20*/  ISETP.EQ.AND P4, PT, R17, 0x4, PT ;  /* 0x000000041100780c */ /* 0x000fe20003f82270 */
[----:B------:R-:W-:Y:S01]  /*1c30*/  @P2 IMAD.MOV.U32 R6, RZ, RZ, R8 ;  /* 0x000000ffff062224 */ /* 0x000fe200078e0008 */
[----:B------:R-:W-:Y:S01]  /*1c40*/  @P2 MOV R3, R9 ;  /* 0x0000000900032202 */ /* 0x000fe20000000f00 */
[----:B------:R-:W-:Y:S02]  /*1c50*/  @P1 IMAD.MOV.U32 R6, RZ, RZ, R9 ;  /* 0x000000ffff061224 */ /* 0x000fe400078e0009 */
[----:B------:R-:W-:-:S02]  /*1c60*/  @P1 IMAD.MOV.U32 R3, RZ, RZ, R10 ;  /* 0x000000ffff031224 */ /* 0x000fc400078e000a */
[----:B------:R-:W-:Y:S02]  /*1c70*/  @P0 IMAD.MOV.U32 R6, RZ, RZ, R10 ;  /* 0x000000ffff060224 */ /* 0x000fe400078e000a */
[--C-:B------:R-:W-:Y:S02]  /*1c80*/  @P0 IMAD.MOV.U32 R3, RZ, RZ, R11.reuse ;  /* 0x000000ffff030224 */ /* 0x100fe400078e000b */
[----:B------:R-:W-:Y:S02]  /*1c90*/  @P3 IMAD.MOV.U32 R6, RZ, RZ, R11 ;  /* 0x000000ffff063224 */ /* 0x000fe400078e000b */
[--C-:B------:R-:W-:Y:S01]  /*1ca0*/  @P3 IMAD.MOV.U32 R3, RZ, RZ, R12.reuse ;  /* 0x000000ffff033224 */ /* 0x100fe200078e000c */
[----:B------:R-:W-:Y:S01]  /*1cb0*/  @P5 MOV R3, R23 ;  /* 0x0000001700035202 */ /* 0x000fe20000000f00 */
[----:B------:R-:W-:Y:S02]  /*1cc0*/  @P5 IMAD.MOV.U32 R6, RZ, RZ, R12 ;  /* 0x000000ffff065224 */ /* 0x000fe400078e000c */
[----:B------:R-:W-:Y:S01]  /*1cd0*/  @P4 IMAD.MOV.U32 R6, RZ, RZ, R23 ;  /* 0x000000ffff064224 */ /* 0x000fe200078e0017 */
[----:B------:R-:W-:Y:S06]  /*1ce0*/  @!P6 BRA `(.L_x_15) ;  /* 0x000000000028e947 */ /* 0x000fec0003800000 */
[----:B------:R-:W-:Y:S01]  /*1cf0*/  @P1 IMAD.MOV.U32 R7, RZ, RZ, R8 ;  /* 0x000000ffff071224 */ /* 0x000fe200078e0008 */
[----:B------:R-:W-:Y:S01]  /*1d00*/  LOP3.LUT R16, R16, 0x1f, RZ, 0xc0, !PT ;  /* 0x0000001f10107812 */ /* 0x000fe200078ec0ff */
[----:B------:R-:W-:Y:S01]  /*1d10*/  @P0 IMAD.MOV.U32 R7, RZ, RZ, R9 ;  /* 0x000000ffff070224 */ /* 0x000fe200078e0009 */
[----:B------:R-:W-:Y:S01]  /*1d20*/  ISETP.EQ.AND P0, PT, R17, 0x8, PT ;  /* 0x000000081100780c */ /* 0x000fe20003f02270 */
[----:B------:R-:W-:Y:S01]  /*1d30*/  @P3 IMAD.MOV.U32 R7, RZ, RZ, R10 ;  /* 0x000000ffff073224 */ /* 0x000fe200078e000a */
[----:B------:R-:W-:Y:S01]  /*1d40*/  SHF.L.W.U32.HI R3, R6, R16, R3 ;  /* 0x0000001006037219 */ /* 0x000fe20000010e03 */
[----:B------:R-:W-:Y:S02]  /*1d50*/  @P5 IMAD.MOV.U32 R7, RZ, RZ, R11 ;  /* 0x000000ffff075224 */ /* 0x000fe400078e000b */
[----:B------:R-:W-:-:S08]  /*1d60*/  @P4 IMAD.MOV.U32 R7, RZ, RZ, R12 ;  /* 0x000000ffff074224 */ /* 0x000fd000078e000c */
[----:B------:R-:W-:-:S05]  /*1d70*/  @P0 IMAD.MOV.U32 R7, RZ, RZ, R23 ;  /* 0x000000ffff070224 */ /* 0x000fca00078e0017 */
[----:B------:R-:W-:-:S07]  /*1d80*/  SHF.L.W.U32.HI R6, R7, R16, R6 ;  /* 0x0000001007067219 */ /* 0x000fce0000010e06 */
.L_x_15:
[C---:B------:R-:W-:Y:S01]  /*1d90*/  SHF.L.W.U32.HI R12, R6.reuse, 0x2, R3 ;  /* 0x00000002060c7819 */ /* 0x040fe20000010e03 */
[----:B------:R-:W-:Y:S01]  /*1da0*/  UMOV UR4, 0x54442d19 ;  /* 0x54442d1900047882 */ /* 0x000fe20000000000 */
[----:B------:R-:W-:Y:S01]  /*1db0*/  SHF.L.U32 R6, R6, 0x2, RZ ;  /* 0x0000000206067819 */ /* 0x000fe200000006ff */
[----:B------:R-:W-:Y:S01]  /*1dc0*/  UMOV UR5, 0x3bf921fb ;  /* 0x3bf921fb00057882 */ /* 0x000fe20000000000 */
[----:B------:R-:W-:Y:S02]  /*1dd0*/  SHF.R.S32.HI R7, RZ, 0x1f, R12 ;  /* 0x0000001fff077819 */ /* 0x000fe4000001140c */
[----:B------:R-:W-:Y:S02]  /*1de0*/  ISETP.GE.AND P1, PT, R2, RZ, PT ;  /* 0x000000ff0200720c */ /* 0x000fe40003f26270 */
[C---:B------:R-:W-:Y:S02]  /*1df0*/  LOP3.LUT R10, R7.reuse, R6, RZ, 0x3c, !PT ;  /* 0x00000006070a7212 */ /* 0x040fe400078e3cff */
[----:B------:R-:W-:-:S02]  /*1e00*/  LOP3.LUT R11, R7, R12, RZ, 0x3c, !PT ;  /* 0x0000000c070b7212 */ /* 0x000fc400078e3cff */
[----:B------:R-:W-:Y:S02]  /*1e10*/  SHF.R.U32.HI R3, RZ, 0x1e, R3 ;  /* 0x0000001eff037819 */ /* 0x000fe40000011603 */
[----:B------:R-:W0:Y:S01]  /*1e20*/  I2F.F64.S64 R6, R10 ;  /* 0x0000000a00067312 */ /* 0x000e220000301c00 */
[----:B------:R-:W-:-:S04]  /*1e30*/  LOP3.LUT R2, R12, R2, RZ, 0x3c, !PT ;  /* 0x000000020c027212 */ /* 0x000fc800078e3cff */
[----:B------:R-:W-:Y:S01]  /*1e40*/  ISETP.GE.AND P0, PT, R2, RZ, PT ;  /* 0x000000ff0200720c */ /* 0x000fe20003f06270 */
[----:B0-----:R-:W-:Y:S01]  /*1e50*/  DMUL R8, R6, UR4 ;  /* 0x0000000406087c28 */ /* 0x001fe20008000000 */
[----:B------:R-:W-:-:S05]  /*1e60*/  LEA.HI R6, R12, R3, RZ, 0x1 ;  /* 0x000000030c067211 */ /* 0x000fca00078f08ff */
[----:B------:R-:W-:-:S04]  /*1e70*/  IMAD.MOV R2, RZ, RZ, -R6 ;  /* 0x000000ffff027224 */ /* 0x000fc800078e0a06 */
[----:B------:R-:W0:Y:S01]  /*1e80*/  F2F.F32.F64 R8, R8 ;  /* 0x0000000800087310 */ /* 0x000e220000301000 */
[----:B------:R-:W-:Y:S01]  /*1e90*/  @!P1 IMAD.MOV.U32 R6, RZ, RZ, R2 ;  /* 0x000000ffff069224 */ /* 0x000fe200078e0002 */
[----:B0-----:R-:W-:-:S07]  /*1ea0*/  FSEL R3, -R8, R8, !P0 ;  /* 0x0000000808037208 */ /* 0x001fce0004000100 */
.L_x_13:
[C---:B------:R-:W-:Y:S01]  /*1eb0*/  LOP3.LUT R7, R6.reuse, 0x1, RZ, 0xc0, !PT ;  /* 0x0000000106077812 */ /* 0x040fe200078ec0ff */
[----:B------:R-:W-:Y:S01]  /*1ec0*/  FMUL R2, R3, R3 ;  /* 0x0000000303027220 */ /* 0x000fe20000400000 */
[----:B------:R-:W-:Y:S01]  /*1ed0*/  LOP3.LUT P1, RZ, R6, 0x2, RZ, 0xc0, !PT ;  /* 0x0000000206ff7812 */ /* 0x000fe2000782c0ff */
[----:B------:R-:W0:Y:S01]  /*1ee0*/  LDCU UR4, c[0x0][0x388] ;  /* 0x00007100ff0477ac */ /* 0x000e220008000800 */
[----:B------:R-:W-:Y:S01]  /*1ef0*/  ISETP.NE.U32.AND P0, PT, R7, 0x1, PT ;  /* 0x000000010700780c */ /* 0x000fe20003f05070 */
[----:B------:R-:W-:Y:S01]  /*1f00*/  FFMA R13, R2, R13, -0.0013887860113754868507 ;  /* 0xbab607ed020d7423 */ /* 0x000fe2000000000d */
[----:B------:R-:W-:Y:S01]  /*1f10*/  IMAD.MOV.U32 R7, RZ, RZ, 0x3d2aaabb ;  /* 0x3d2aaabbff077424 */ /* 0x000fe200078e00ff */
[----:B------:R-:W-:Y:S01]  /*1f20*/  UMOV UR5, URZ ;  /* 0x000000ff00057c82 */ /* 0x000fe20008000000 */
[----:B------:R-:W-:Y:S02]  /*1f30*/  FSEL R3, R3, 1, P0 ;  /* 0x3f80000003037808 */ /* 0x000fe40000000000 */
[----:B------:R-:W-:-:S02]  /*1f40*/  FSEL R13, R13, -0.00019574658654164522886, !P0 ;  /* 0xb94d41530d0d7808 */ /* 0x000fc40004000000 */
[----:B------:R-:W-:Y:S01]  /*1f50*/  FSEL R7, R7, 0.0083327032625675201416, !P0 ;  /* 0x3c0885e407077808 */ /* 0x000fe20004000000 */
[----:B------:R-:W-:Y:S01]  /*1f60*/  FFMA R6, R2, R3, RZ ;  /* 0x0000000302067223 */ /* 0x000fe200000000ff */
[----:B------:R-:W-:-:S03]  /*1f70*/  FSEL R20, -R20, -0.16666662693023681641, !P0 ;  /* 0xbe2aaaa814147808 */ /* 0x000fc60004000100 */
[----:B------:R-:W-:-:S04]  /*1f80*/  FFMA R7, R2, R13, R7 ;  /* 0x0000000d02077223 */ /* 0x000fc80000000007 */
[----:B------:R-:W-:-:S04]  /*1f90*/  FFMA R7, R2, R7, R20 ;  /* 0x0000000702077223 */ /* 0x000fc80000000014 */
[----:B------:R-:W-:Y:S01]  /*1fa0*/  FFMA R3, R6, R7, R3 ;  /* 0x0000000706037223 */ /* 0x000fe20000000003 */
[----:B------:R-:W-:-:S03]  /*1fb0*/  IMAD.MOV.U32 R6, RZ, RZ, -0x3e000000 ;  /* 0xc2000000ff067424 */ /* 0x000fc600078e00ff */
[----:B------:R-:W-:-:S04]  /*1fc0*/  @P1 FADD R3, RZ, -R3 ;  /* 0x80000003ff031221 */ /* 0x000fc80000000000 */
[----:B------:R-:W-:Y:S01]  /*1fd0*/  FFMA R5, R4, R3, R5 ;  /* 0x0000000304057223 */ /* 0x000fe20000000005 */
[----:B------:R-:W-:-:S03]  /*1fe0*/  FADD R4, R21, 0.5 ;  /* 0x3f00000015047421 */ /* 0x000fc60000000000 */
[----:B------:R-:W-:-:S06]  /*1ff0*/  FADD R5, R5, 0.5 ;  /* 0x3f00000005057421 */ /* 0x000fcc0000000000 */
[----:B0-----:R0:W5:Y:S01]  /*2000*/  TEX.LL R3, R4, R4, R6, UR4, 2D, 0x7 ;  /* 0x28ff040604047f60 */ /* 0x00116200089e0703 */
[----:B------:R-:W1:Y:S01]  /*2010*/  LDCU.64 UR8, c[0x0][0x380] ;  /* 0x00007000ff0877ac */ /* 0x000e620008000a00 */
[----:B------:R-:W-:Y:S01]  /*2020*/  IMAD.MOV.U32 R15, RZ, RZ, RZ ;  /* 0x000000ffff0f7224 */ /* 0x000fe200078e00ff */
[----:B0-----:R-:W0:Y:S02]  /*2030*/  LDCU.64 UR4, c[0x0][0x390] ;  /* 0x00007200ff0477ac */ /* 0x001e240008000a00 */
[----:B0-----:R-:W-:Y:S01]  /*2040*/  IMAD.WIDE.U32 R14, R0, UR4, R14 ;  /* 0x00000004000e7c25 */ /* 0x001fe2000f8e000e */
[----:B------:R-:W-:-:S03]  /*2050*/  UMOV UR4, 0x3340 ;  /* 0x0000334000047882 */ /* 0x000fc60000000000 */
[----:B------:R-:W-:Y:S01]  /*2060*/  IMAD.U32 R8, RZ, RZ, UR4 ;  /* 0x00000004ff087e24 */ /* 0x000fe2000f8e00ff */
[----:B-1----:R-:W-:Y:S01]  /*2070*/  LEA R2, P0, R14, UR8, 0x2 ;  /* 0x000000080e027c11 */ /* 0x002fe2000f8010ff */
[----:B------:R-:W-:Y:S01]  /*2080*/  IMAD R9, R0, UR5, R15 ;  /* 0x0000000500097c24 */ /* 0x000fe2000f8e020f */
[----:B-----5:R-:W-:Y:S02]  /*2090*/  PRMT R7, R4, 0x3340, R5 ;  /* 0x0000334004077816 */ /* 0x020fe40000000005 */
[----:B------:R-:W-:Y:S02]  /*20a0*/  PRMT R0, R3, R8, 0xffff ;  /* 0x0000ffff03007416 */ /* 0x000fe40000000008 */
[----:B------:R-:W-:Y:S02]  /*20b0*/  LEA.HI.X R3, R14, UR9, R9, 0x2, P0 ;  /* 0x000000090e037c11 */ /* 0x000fe400080f1409 */
[----:B------:R-:W-:-:S05]  /*20c0*/  PRMT R7, R7, 0x5410, R0 ;  /* 0x0000541007077816 */ /* 0x000fca0000000000 */
[----:B------:R-:W-:Y:S01]  /*20d0*/  STG.E desc[UR6][R2.64], R7 ;  /* 0x0000000702007986 */ /* 0x000fe2000c101906 */
[----:B------:R-:W-:Y:S05]  /*20e0*/  EXIT ;  /* 0x000000000000794d */ /* 0x000fea0003800000 */
        .weak           $__internal_0_$__cuda_sm3x_div_rn_noftz_f32_slowpath
        .type           $__internal_0_$__cuda_sm3x_div_rn_noftz_f32_slowpath,@function
        .size           $__internal_0_$__cuda_sm3x_div_rn_noftz_f32_slowpath,(.L_x_28 - $__internal_0_$__cuda_sm3x_div_rn_noftz_f32_slowpath)
$__internal_0_$__cuda_sm3x_div_rn_noftz_f32_slowpath:
[----:B------:R-:W-:Y:S01]  /*20f0*/  SHF.R.U32.HI R7, RZ, 0x17, R3 ;  /* 0x00000017ff077819 */ /* 0x000fe20000011603 */
[----:B------:R-:W-:Y:S01]  /*2100*/  BSSY.RECONVERGENT B1, `(.L_x_16) ;  /* 0x0000062000017945 */ /* 0x000fe20003800200 */
[----:B------:R-:W-:Y:S02]  /*2110*/  SHF.R.U32.HI R5, RZ, 0x17, R2 ;  /* 0x00000017ff057819 */ /* 0x000fe40000011602 */
[----:B------:R-:W-:Y:S02]  /*2120*/  LOP3.LUT R12, R7, 0xff, RZ, 0xc0, !PT ;  /* 0x000000ff070c7812 */ /* 0x000fe400078ec0ff */
[----:B------:R-:W-:-:S03]  /*2130*/  LOP3.LUT R10, R5, 0xff, RZ, 0xc0, !PT ;  /* 0x000000ff050a7812 */ /* 0x000fc600078ec0ff */
[----:B------:R-:W-:Y:S01]  /*2140*/  VIADD R8, R12, 0xffffffff ;  /* 0xffffffff0c087836 */ /* 0x000fe20000000000 */
[----:B------:R-:W-:-:S04]  /*2150*/  IADD3 R7, PT, PT, R10, -0x1, RZ ;  /* 0xffffffff0a077810 */ /* 0x000fc80007ffe0ff */
[----:B------:R-:W-:-:S04]  /*2160*/  ISETP.GT.U32.AND P0, PT, R8, 0xfd, PT ;  /* 0x000000fd0800780c */ /* 0x000fc80003f04070 */
[----:B------:R-:W-:-:S13]  /*2170*/  ISETP.GT.U32.OR P0, PT, R7, 0xfd, P0 ;  /* 0x000000fd0700780c */ /* 0x000fda0000704470 */
[----:B------:R-:W-:Y:S01]  /*2180*/  @!P0 IMAD.MOV.U32 R5, RZ, RZ, RZ ;  /* 0x000000ffff058224 */ /* 0x000fe200078e00ff */
[----:B------:R-:W-:Y:S06]  /*2190*/  @!P0 BRA `(.L_x_17) ;  /* 0x00000000005c8947 */ /* 0x000fec0003800000 */
[----:B------:R-:W-:Y:S02]  /*21a0*/  FSETP.GTU.FTZ.AND P0, PT, |R2|, +INF , PT ;  /* 0x7f8000000200780b */ /* 0x000fe40003f1c200 */
[----:B------:R-:W-:-:S04]  /*21b0*/  FSETP.GTU.FTZ.AND P1, PT, |R3|, +INF , PT ;  /* 0x7f8000000300780b */ /* 0x000fc80003f3c200 */
[----:B------:R-:W-:-:S13]  /*21c0*/  PLOP3.LUT P0, PT, P0, P1, PT, 0xf8, 0x8f ;  /* 0x00000000008f781c */ /* 0x000fda0000703f70 */
[----:B------:R-:W-:Y:S05]  /*21d0*/  @P0 BRA `(.L_x_18) ;  /* 0x00000004004c0947 */ /* 0x000fea0003800000 */
[----:B------:R-:W-:-:S13]  /*21e0*/  LOP3.LUT P0, RZ, R3, 0x7fffffff, R2, 0xc8, !PT ;  /* 0x7fffffff03ff7812 */ /* 0x000fda000780c802 */
[----:B------:R-:W-:Y:S05]  /*21f0*/  @!P0 BRA `(.L_x_19) ;  /* 0x00000004003c8947 */ /* 0x000fea0003800000 */
[C---:B------:R-:W-:Y:S02]  /*2200*/  FSETP.NEU.FTZ.AND P0, PT, |R2|.reuse, +INF , PT ;  /* 0x7f8000000200780b */ /* 0x040fe40003f1d200 */
[----:B------:R-:W-:Y:S02]  /*2210*/  FSETP.NEU.FTZ.AND P2, PT, |R3|, +INF , PT ;  /* 0x7f8000000300780b */ /* 0x000fe40003f5d200 */
[----:B------:R-:W-:-:S11]  /*2220*/  FSETP.NEU.FTZ.AND P1, PT, |R2|, +INF , PT ;  /* 0x7f8000000200780b */ /* 0x000fd60003f3d200 */
[----:B------:R-:W-:Y:S05]  /*2230*/  @!P2 BRA !P0, `(.L_x_19) ;  /* 0x00000004002ca947 */ /* 0x000fea0004000000 */
[----:B------:R-:W-:-:S04]  /*2240*/  LOP3.LUT P0, RZ, R2, 0x7fffffff, RZ, 0xc0, !PT ;  /* 0x7fffffff02ff7812 */ /* 0x000fc8000780c0ff */
[----:B------:R-:W-:-:S13]  /*2250*/  PLOP3.LUT P0, PT, P2, P0, PT, 0x2f, 0xf2 ;  /* 0x0000000000f2781c */ /* 0x000fda0001700577 */
[----:B------:R-:W-:Y:S05]  /*2260*/  @P0 BRA `(.L_x_20) ;  /* 0x0000000400180947 */ /* 0x000fea0003800000 */
[----:B------:R-:W-:-:S04]  /*2270*/  LOP3.LUT P0, RZ, R3, 0x7fffffff, RZ, 0xc0, !PT ;  /* 0x7fffffff03ff7812 */ /* 0x000fc8000780c0ff */
[----:B------:R-:W-:-:S13]  /*2280*/  PLOP3.LUT P0, PT, P1, P0, PT, 0x2f, 0xf2 ;  /* 0x0000000000f2781c */ /* 0x000fda0000f00577 */
[----:B------:R-:W-:Y:S05]  /*2290*/  @P0 BRA `(.L_x_21) ;  /* 0x0000000400000947 */ /* 0x000fea0003800000 */
[----:B------:R-:W-:Y:S02]  /*22a0*/  ISETP.GE.AND P0, PT, R7, RZ, PT ;  /* 0x000000ff0700720c */ /* 0x000fe40003f06270 */
[----:B------:R-:W-:-:S11]  /*22b0*/  ISETP.GE.AND P1, PT, R8, RZ, PT ;  /* 0x000000ff0800720c */ /* 0x000fd60003f26270 */
[----:B------:R-:W-:Y:S02]  /*22c0*/  @P0 IMAD.MOV.U32 R5, RZ, RZ, RZ ;  /* 0x000000ffff050224 */ /* 0x000fe400078e00ff */
[----:B------:R-:W-:Y:S01]  /*22d0*/  @!P0 FFMA R2, R2, 1.84467440737095516160e+19, RZ ;  /* 0x5f80000002028823 */ /* 0x000fe200000000ff */
[----:B------:R-:W-:Y:S02]  /*22e0*/  @!P0 IMAD.MOV.U32 R5, RZ, RZ, -0x40 ;  /* 0xffffffc0ff058424 */ /* 0x000fe400078e00ff */
[----:B------:R-:W-:Y:S02]  /*22f0*/  @!P1 FFMA R3, R3, 1.84467440737095516160e+19, RZ ;  /* 0x5f80000003039823 */ /* 0x000fe400000000ff */
[----:B------:R-:W-:-:S07]  /*2300*/  @!P1 VIADD R5, R5, 0x40 ;  /* 0x0000004005059836 */ /* 0x000fce0000000000 */
.L_x_17:
[----:B------:R-:W-:Y:S01]  /*2310*/  LEA R8, R12, 0xc0800000, 0x17 ;  /* 0xc08000000c087811 */ /* 0x000fe200078eb8ff */
[----:B------:R-:W-:Y:S04]  /*2320*/  BSSY.RECONVERGENT B2, `(.L_x_22) ;  /* 0x0000036000027945 */ /* 0x000fe80003800200 */
[----:B------:R-:W-:Y:S02]  /*2330*/  IMAD.IADD R8, R3, 0x1, -R8 ;  /* 0x0000000103087824 */ /* 0x000fe400078e0a08 */
[----:B------:R-:W-:Y:S02]  /*2340*/  VIADD R3, R10, 0xffffff81 ;  /* 0xffffff810a037836 */ /* 0x000fe40000000000 */
[----:B------:R0:W1:Y:S01]  /*2350*/  MUFU.RCP R7, R8 ;  /* 0x0000000800077308 */ /* 0x0000620000001000 */
[----:B------:R-:W-:Y:S01]  /*2360*/  FADD.FTZ R9, -R8, -RZ ;  /* 0x800000ff08097221 */ /* 0x000fe20000010100 */
[C---:B------:R-:W-:Y:S01]  /*2370*/  IMAD R2, R3.reuse, -0x800000, R2 ;  /* 0xff80000003027824 */ /* 0x040fe200078e0202 */
[----:B0-----:R-:W-:-:S05]  /*2380*/  IADD3 R8, PT, PT, R3, 0x7f, -R12 ;  /* 0x0000007f03087810 */ /* 0x001fca0007ffe80c */
[----:B------:R-:W-:Y:S02]  /*2390*/  IMAD.IADD R8, R8, 0x1, R5 ;  /* 0x0000000108087824 */ /* 0x000fe400078e0205 */
[----:B-1----:R-:W-:-:S04]  /*23a0*/  FFMA R10, R7, R9, 1 ;  /* 0x3f800000070a7423 */ /* 0x002fc80000000009 */
[----:B------:R-:W-:-:S04]  /*23b0*/  FFMA R16, R7, R10, R7 ;  /* 0x0000000a07107223 */ /* 0x000fc80000000007 */
[----:B------:R-:W-:-:S04]  /*23c0*/  FFMA R7, R2, R16, RZ ;  /* 0x0000001002077223 */ /* 0x000fc800000000ff */
[----:B------:R-:W-:-:S04]  /*23d0*/  FFMA R10, R9, R7, R2 ;  /* 0x00000007090a7223 */ /* 0x000fc80000000002 */
[----:B------:R-:W-:-:S04]  /*23e0*/  FFMA R7, R16, R10, R7 ;  /* 0x0000000a10077223 */ /* 0x000fc80000000007 */
[----:B------:R-:W-:-:S04]  /*23f0*/  FFMA R10, R9, R7, R2 ;  /* 0x00000007090a7223 */ /* 0x000fc80000000002 */
[----:B------:R-:W-:-:S05]  /*2400*/  FFMA R2, R16, R10, R7 ;  /* 0x0000000a10027223 */ /* 0x000fca0000000007 */
[----:B------:R-:W-:-:S04]  /*2410*/  SHF.R.U32.HI R3, RZ, 0x17, R2 ;  /* 0x00000017ff037819 */ /* 0x000fc80000011602 */
[----:B------:R-:W-:-:S04]  /*2420*/  LOP3.LUT R3, R3, 0xff, RZ, 0xc0, !PT ;  /* 0x000000ff03037812 */ /* 0x000fc800078ec0ff */
[----:B------:R-:W-:-:S05]  /*2430*/  IADD3 R9, PT, PT, R3, R8, RZ ;  /* 0x0000000803097210 */ /* 0x000fca0007ffe0ff */
[----:B------:R-:W-:-:S05]  /*2440*/  VIADD R3, R9, 0xffffffff ;  /* 0xffffffff09037836 */ /* 0x000fca0000000000 */
[----:B------:R-:W-:-:S13]  /*2450*/  ISETP.GE.U32.AND P0, PT, R3, 0xfe, PT ;  /* 0x000000fe0300780c */ /* 0x000fda0003f06070 */
[----:B------:R-:W-:Y:S05]  /*2460*/  @!P0 BRA `(.L_x_23) ;  /* 0x0000000000808947 */ /* 0x000fea0003800000 */
[----:B------:R-:W-:-:S13]  /*2470*/  ISETP.GT.AND P0, PT, R9, 0xfe, PT ;  /* 0x000000fe0900780c */ /* 0x000fda0003f04270 */
[----:B------:R-:W-:Y:S05]  /*2480*/  @P0 BRA `(.L_x_24) ;  /* 0x00000000006c0947 */ /* 0x000fea0003800000 */
[----:B------:R-:W-:-:S13]  /*2490*/  ISETP.GE.AND P0, PT, R9, 0x1, PT ;  /* 0x000000010900780c */ /* 0x000fda0003f06270 */
[----:B------:R-:W-:Y:S05]  /*24a0*/  @P0 BRA `(.L_x_25) ;  /* 0x0000000000740947 */ /* 0x000fea0003800000 */
[----:B------:R-:W-:Y:S02]  /*24b0*/  ISETP.GE.AND P0, PT, R9, -0x18, PT ;  /* 0xffffffe80900780c */ /* 0x000fe40003f06270 */
[----:B------:R-:W-:-:S11]  /*24c0*/  LOP3.LUT R2, R2, 0x80000000, RZ, 0xc0, !PT ;  /* 0x8000000002027812 */ /* 0x000fd600078ec0ff */
[----:B------:R-:W-:Y:S05]  /*24d0*/  @!P0 BRA `(.L_x_25) ;  /* 0x0000000000688947 */ /* 0x000fea0003800000 */
[CCC-:B------:R-:W-:Y:S01]  /*24e0*/  FFMA.RZ R3, R16.reuse, R10.reuse, R7.reuse ;  /* 0x0000000a10037223 */ /* 0x1c0fe2000000c007 */
[CCC-:B------:R-:W-:Y:S01]  /*24f0*/  FFMA.RM R8, R16.reuse, R10.reuse, R7.reuse ;  /* 0x0000000a10087223 */ /* 0x1c0fe20000004007 */
[C---:B------:R-:W-:Y:S02]  /*2500*/  ISETP.NE.AND P2, PT, R9.reuse, RZ, PT ;  /* 0x000000ff0900720c */ /* 0x040fe40003f45270 */
[----:B------:R-:W-:Y:S02]  /*2510*/  ISETP.NE.AND P1, PT, R9, RZ, PT ;  /* 0x000000ff0900720c */ /* 0x000fe40003f25270 */
[----:B------:R-:W-:Y:S01]  /*2520*/  LOP3.LUT R5, R3, 0x7fffff, RZ, 0xc0, !PT ;  /* 0x007fffff03057812 */ /* 0x000fe200078ec0ff */
[----:B------:R-:W-:Y:S01]  /*2530*/  FFMA.RP R3, R16, R10, R7 ;  /* 0x0000000a10037223 */ /* 0x000fe20000008007 */
[----:B------:R-:W-:Y:S02]  /*2540*/  VIADD R10, R9, 0x20 ;  /* 0x00000020090a7836 */ /* 0x000fe40000000000 */
[----:B------:R-:W-:Y:S01]  /*2550*/  LOP3.LUT R5, R5, 0x800000, RZ, 0xfc, !PT ;  /* 0x0080000005057812 */ /* 0x000fe200078efcff */
[----:B------:R-:W-:Y:S01]  /*2560*/  IMAD.MOV R7, RZ, RZ, -R9 ;  /* 0x000000ffff077224 */ /* 0x000fe200078e0a09 */
[----:B------:R-:W-:-:S02]  /*2570*/  FSETP.NEU.FTZ.AND P0, PT, R3, R8, PT ;  /* 0x000000080300720b */ /* 0x000fc40003f1d000 */
[----:B------:R-:W-:Y:S02]  /*2580*/  SHF.L.U32 R10, R5, R10, RZ ;  /* 0x0000000a050a7219 */ /* 0x000fe400000006ff */
[----:B------:R-:W-:Y:S02]  /*2590*/  SEL R8, R7, RZ, P2 ;  /* 0x000000ff07087207 */ /* 0x000fe40001000000 */
[----:B------:R-:W-:Y:S02]  /*25a0*/  ISETP.NE.AND P1, PT, R10, RZ, P1 ;  /* 0x000000ff0a00720c */ /* 0x000fe40000f25270 */
[----:B------:R-:W-:Y:S02]  /*25b0*/  SHF.R.U32.HI R8, RZ, R8, R5 ;  /* 0x00000008ff087219 */ /* 0x000fe40000011605 */
[----:B------:R-:W-:Y:S02]  /*25c0*/  PLOP3.LUT P0, PT, P0, P1, PT, 0xf8, 0x8f ;  /* 0x00000000008f781c */ /* 0x000fe40000703f70 */
[----:B------:R-:W-:-:S02]  /*25d0*/  SHF.R.U32.HI R10, RZ, 0x1, R8 ;  /* 0x00000001ff0a7819 */ /* 0x000fc40000011608 */
[----:B------:R-:W-:-:S04]  /*25e0*/  SEL R3, RZ, 0x1, !P0 ;  /* 0x00000001ff037807 */ /* 0x000fc80004000000 */
[----:B------:R-:W-:-:S04]  /*25f0*/  LOP3.LUT R3, R3, 0x1, R10, 0xf8, !PT ;  /* 0x0000000103037812 */ /* 0x000fc800078ef80a */
[----:B------:R-:W-:-:S05]  /*2600*/  LOP3.LUT R3, R3, R8, RZ, 0xc0, !PT ;  /* 0x0000000803037212 */ /* 0x000fca00078ec0ff */
[----:B------:R-:W-:-:S05]  /*2610*/  IMAD.IADD R3, R10, 0x1, R3 ;  /* 0x000000010a037824 */ /* 0x000fca00078e0203 */
[----:B------:R-:W-:Y:S01]  /*2620*/  LOP3.LUT R2, R3, R2, RZ, 0xfc, !PT ;  /* 0x0000000203027212 */ /* 0x000fe200078efcff */
[----:B------:R-:W-:Y:S06]  /*2630*/  BRA `(.L_x_25) ;  /* 0x0000000000107947 */ /* 0x000fec0003800000 */
.L_x_24:
[----:B------:R-:W-:-:S04]  /*2640*/  LOP3.LUT R2, R2, 0x80000000, RZ, 0xc0, !PT ;  /* 0x8000000002027812 */ /* 0x000fc800078ec0ff */
[----:B------:R-:W-:Y:S01]  /*2650*/  LOP3.LUT R2, R2, 0x7f800000, RZ, 0xfc, !PT ;  /* 0x7f80000002027812 */ /* 0x000fe200078efcff */
[----:B------:R-:W-:Y:S06]  /*2660*/  BRA `(.L_x_25) ;  /* 0x0000000000047947 */ /* 0x000fec0003800000 */
.L_x_23:
[----:B------:R-:W-:-:S07]  /*2670*/  IMAD R2, R8, 0x800000, R2 ;  /* 0x0080000008027824 */ /* 0x000fce00078e0202 */
.L_x_25:
[----:B------:R-:W-:Y:S05]  /*2680*/  BSYNC.RECONVERGENT B2 ;  /* 0x0000000000027941 */ /* 0x000fea0003800200 */
.L_x_22:
[----:B------:R-:W-:Y:S05]  /*2690*/  BRA `(.L_x_26) ;  /* 0x0000000000207947 */ /* 0x000fea0003800000 */
.L_x_21:
[----:B------:R-:W-:-:S04]  /*26a0*/  LOP3.LUT R2, R3, 0x80000000, R2, 0x48, !PT ;  /* 0x8000000003027812 */ /* 0x000fc800078e4802 */
[----:B------:R-:W-:Y:S01]  /*26b0*/  LOP3.LUT R2, R2, 0x7f800000, RZ, 0xfc, !PT ;  /* 0x7f80000002027812 */ /* 0x000fe200078efcff */
[----:B------:R-:W-:Y:S06]  /*26c0*/  BRA `(.L_x_26) ;  /* 0x0000000000147947 */ /* 0x000fec0003800000 */
.L_x_20:
[----:B------:R-:W-:Y:S01]  /*26d0*/  LOP3.LUT R2, R3, 0x80000000, R2, 0x48, !PT ;  /* 0x8000000003027812 */ /* 0x000fe200078e4802 */
[----:B------:R-:W-:Y:S06]  /*26e0*/  BRA `(.L_x_26) ;  /* 0x00000000000c7947 */ /* 0x000fec0003800000 */
.L_x_19:
[----:B------:R-:W0:Y:S01]  /*26f0*/  MUFU.RSQ R2, -QNAN ;  /* 0xffc0000000027908 */ /* 0x000e220000001400 */
[----:B------:R-:W-:Y:S05]  /*2700*/  BRA `(.L_x_26) ;  /* 0x0000000000047947 */ /* 0x000fea0003800000 */
.L_x_18:
[----:B------:R-:W-:-:S07]  /*2710*/  FADD.FTZ R2, R2, R3 ;  /* 0x0000000302027221 */ /* 0x000fce0000010000 */
.L_x_26:
[----:B------:R-:W-:Y:S05]  /*2720*/  BSYNC.RECONVERGENT B1 ;  /* 0x0000000000017941 */ /* 0x000fea0003800200 */
.L_x_16:
[----:B------:R-:W-:-:S04]  /*2730*/  IMAD.MOV.U32 R7, RZ, RZ, 0x0 ;  /* 0x00000000ff077424 */ /* 0x000fc800078e00ff */
[----:B0-----:R-:W-:Y:S05]  /*2740*/  RET.REL.NODEC R6 `(_Z21QRng_transformKernel_P6uchar4ymmf) ;  /* 0xffffffd8062c7950 */ /* 0x001fea0003c3ffff */
.L_x_27:
[----:B------:R-:W-:-:S00]  /*2750*/  BRA `(.L_x_27) ;  /* 0xfffffffc00fc7947 */ /* 0x000fc0000383ffff */
[----:B------:R-:W-:-:S00]  /*2760*/  NOP ;  /* 0x0000000000007918 */ /* 0x000fc00000000000 */
        /* <DEDUP_REMOVED lines=9> */
.L_x_28:


//--------------------- .nv.global.init           --------------------------
	.section	.nv.global.init,"aw",@progbits
	.align	4
.nv.global.init:
	.type		__cudart_i2opi_f,@object
	.size		__cudart_i2opi_f,(.L_0 - __cudart_i2opi_f)
__cudart_i2opi_f:
        /*0000*/ 	.byte	0x41, 0x90, 0x43, 0x3c, 0x99, 0x95, 0x62, 0xdb, 0xc0, 0xdd, 0x34, 0xf5, 0xd1, 0x57, 0x27, 0xfc
        /*0010*/ 	.byte	0x29, 0x15, 0x44, 0x4e, 0x6e, 0x83, 0xf9, 0xa2
.L_0:


//--------------------- .nv.shared.reserved.0     --------------------------
	.section	.nv.shared.reserved.0,"aw",@nobits
	.weak		__nv_reservedSMEM_offset_0_alias
	.size		__nv_reservedSMEM_offset_0_alias, 0, 64
	.other		__nv_reservedSMEM_offset_0_alias,@"STO_CUDA_RESERVED_SHARED STV_DEFAULT"
__nv_reservedSMEM_offset_0_alias:
	.zero		0
	.zero		64


//--------------------- .nv.constant0._Z21QRng_transformKernel_P6uchar4ymmf --------------------------
	.section	.nv.constant0._Z21QRng_transformKernel_P6uchar4ymmf,"a",@progbits
	.sectionflags	@""
	.align	4
.nv.constant0._Z21QRng_transformKernel_P6uchar4ymmf:
	.zero		932


//--------------------- SYMBOLS --------------------------

	.type		.nv.reservedSmem.offset0,@object
	.size		.nv.reservedSmem.offset0,0x4
